//
// Generated by NVIDIA NVVM Compiler
//
// Compiler Build ID: CL-36424714
// Cuda compilation tools, release 13.0, V13.0.88
// Based on NVVM 20.0.0
//

.version 9.0
.target sm_100
.address_size 64

	// .globl	_Z8CopyDataPfS_iiii

.visible .entry _Z8CopyDataPfS_iiii(
	.param .u64 .ptr .align 1 _Z8CopyDataPfS_iiii_param_0,
	.param .u64 .ptr .align 1 _Z8CopyDataPfS_iiii_param_1,
	.param .u32 _Z8CopyDataPfS_iiii_param_2,
	.param .u32 _Z8CopyDataPfS_iiii_param_3,
	.param .u32 _Z8CopyDataPfS_iiii_param_4,
	.param .u32 _Z8CopyDataPfS_iiii_param_5
)
{
	.reg .pred 	%p<4>;
	.reg .b32 	%r<29>;
	.reg .b32 	%f<2>;
	.reg .b64 	%rd<14>;

	ld.param.u64 	%rd4, [_Z8CopyDataPfS_iiii_param_0];
	ld.param.u64 	%rd5, [_Z8CopyDataPfS_iiii_param_1];
	ld.param.u32 	%r1, [_Z8CopyDataPfS_iiii_param_2];
	ld.param.u32 	%r2, [_Z8CopyDataPfS_iiii_param_3];
	ld.param.u32 	%r3, [_Z8CopyDataPfS_iiii_param_4];
	ld.param.u32 	%r4, [_Z8CopyDataPfS_iiii_param_5];
	mov.u32 	%r5, %ctaid.x;
	mov.u32 	%r6, %ntid.x;
	mov.u32 	%r7, %tid.x;
	mad.lo.s32 	%r8, %r5, %r6, %r7;
	mov.u32 	%r26, %r8;
	mov.u32 	%r9, %ctaid.y;
	mov.u32 	%r10, %ntid.y;
	mov.u32 	%r11, %tid.y;
	mad.lo.s32 	%r12, %r9, %r10, %r11;
	mov.u32 	%r28, %r12;
	mov.u32 	%r13, %ctaid.z;
	mov.u32 	%r14, %ntid.z;
	mov.u32 	%r15, %tid.z;
	mad.lo.s32 	%r16, %r13, %r14, %r15;
	mov.u32 	%r27, %r16;
	mov.u32 	%r17, %r26;
	setp.ge.s32 	%p1, %r17, %r2;
	@%p1 bra 	$L__BB0_4;
	mov.u32 	%r18, %r28;
	setp.ge.s32 	%p2, %r18, %r3;
	@%p2 bra 	$L__BB0_4;
	mov.u32 	%r19, %r27;
	setp.ge.s32 	%p3, %r19, %r4;
	@%p3 bra 	$L__BB0_4;
	mov.u32 	%r20, %r26;
	mov.u32 	%r21, %r28;
	mov.u32 	%r22, %r27;
	mad.lo.s32 	%r23, %r4, %r1, %r22;
	mad.lo.s32 	%r24, %r23, %r3, %r21;
	mad.lo.s32 	%r25, %r24, %r2, %r20;
	cvta.to.global.u64 	%rd9, %rd5;
	mul.wide.s32 	%rd10, %r25, 4;
	add.s64 	%rd11, %rd9, %rd10;
	ld.global.f32 	%f1, [%rd11];
	cvta.to.global.u64 	%rd12, %rd4;
	add.s64 	%rd13, %rd12, %rd10;
	st.global.f32 	[%rd13], %f1;
$L__BB0_4:
	ret;

}
	// .globl	_Z12ResetVolumesPfiiii
.visible .entry _Z12ResetVolumesPfiiii(
	.param .u64 .ptr .align 1 _Z12ResetVolumesPfiiii_param_0,
	.param .u32 _Z12ResetVolumesPfiiii_param_1,
	.param .u32 _Z12ResetVolumesPfiiii_param_2,
	.param .u32 _Z12ResetVolumesPfiiii_param_3,
	.param .u32 _Z12ResetVolumesPfiiii_param_4
)
{
	.reg .pred 	%p<14>;
	.reg .b32 	%r<270>;
	.reg .b64 	%rd<67>;

	ld.param.u64 	%rd5, [_Z12ResetVolumesPfiiii_param_0];
	ld.param.u32 	%r32, [_Z12ResetVolumesPfiiii_param_1];
	ld.param.u32 	%r33, [_Z12ResetVolumesPfiiii_param_2];
	ld.param.u32 	%r34, [_Z12ResetVolumesPfiiii_param_3];
	ld.param.u32 	%r35, [_Z12ResetVolumesPfiiii_param_4];
	cvta.to.global.u64 	%rd1, %rd5;
	mov.u32 	%r36, %ctaid.x;
	mov.u32 	%r37, %ntid.x;
	mov.u32 	%r38, %tid.x;
	mad.lo.s32 	%r39, %r36, %r37, %r38;
	mov.u32 	%r267, %r39;
	mov.u32 	%r40, %ctaid.y;
	mov.u32 	%r41, %ntid.y;
	mov.u32 	%r42, %tid.y;
	mad.lo.s32 	%r43, %r40, %r41, %r42;
	mov.u32 	%r269, %r43;
	mov.u32 	%r44, %ctaid.z;
	mov.u32 	%r45, %ntid.z;
	mov.u32 	%r46, %tid.z;
	mad.lo.s32 	%r47, %r44, %r45, %r46;
	mov.u32 	%r268, %r47;
	mov.u32 	%r48, %r267;
	setp.ge.s32 	%p1, %r48, %r32;
	@%p1 bra 	$L__BB1_15;
	mov.u32 	%r49, %r269;
	setp.ge.s32 	%p2, %r49, %r33;
	@%p2 bra 	$L__BB1_15;
	mov.u32 	%r50, %r268;
	setp.ge.s32 	%p3, %r50, %r34;
	setp.lt.s32 	%p4, %r35, 1;
	or.pred  	%p5, %p3, %p4;
	@%p5 bra 	$L__BB1_15;
	and.b32  	%r1, %r35, 15;
	setp.lt.u32 	%p6, %r35, 16;
	mov.b32 	%r263, 0;
	@%p6 bra 	$L__BB1_6;
	and.b32  	%r263, %r35, 2147483632;
	neg.s32 	%r261, %r263;
	shl.b32 	%r4, %r34, 4;
	mul.lo.s32 	%r5, %r34, 3;
	shl.b32 	%r6, %r34, 2;
	mul.lo.s32 	%r7, %r34, 6;
	mul.lo.s32 	%r8, %r34, 9;
	mul.lo.s32 	%r9, %r34, 10;
	mul.lo.s32 	%r10, %r34, 11;
	mul.lo.s32 	%r11, %r34, 12;
	mul.lo.s32 	%r12, %r34, 13;
	mul.lo.s32 	%r13, %r34, 14;
	mul.lo.s32 	%r14, %r34, 15;
	mov.b32 	%r260, 0;
$L__BB1_5:
	.pragma "nounroll";
	mov.u32 	%r53, %r267;
	mov.u32 	%r54, %r269;
	mov.u32 	%r55, %r268;
	add.s32 	%r56, %r260, %r55;
	mad.lo.s32 	%r57, %r56, %r33, %r54;
	mad.lo.s32 	%r58, %r57, %r32, %r53;
	mul.wide.s32 	%rd9, %r58, 4;
	add.s64 	%rd10, %rd1, %rd9;
	mov.b32 	%r59, 0;
	st.global.u32 	[%rd10], %r59;
	mov.u32 	%r60, %r267;
	mov.u32 	%r61, %r269;
	mov.u32 	%r62, %r268;
	add.s32 	%r63, %r34, %r260;
	add.s32 	%r64, %r63, %r62;
	mad.lo.s32 	%r65, %r64, %r33, %r61;
	mad.lo.s32 	%r66, %r65, %r32, %r60;
	mul.wide.s32 	%rd11, %r66, 4;
	add.s64 	%rd12, %rd1, %rd11;
	st.global.u32 	[%rd12], %r59;
	mov.u32 	%r67, %r267;
	mov.u32 	%r68, %r269;
	mov.u32 	%r69, %r268;
	shl.b32 	%r70, %r34, 1;
	add.s32 	%r71, %r70, %r260;
	add.s32 	%r72, %r71, %r69;
	mad.lo.s32 	%r73, %r72, %r33, %r68;
	mad.lo.s32 	%r74, %r73, %r32, %r67;
	mul.wide.s32 	%rd13, %r74, 4;
	add.s64 	%rd14, %rd1, %rd13;
	st.global.u32 	[%rd14], %r59;
	mov.u32 	%r75, %r267;
	mov.u32 	%r76, %r269;
	mov.u32 	%r77, %r268;
	add.s32 	%r78, %r5, %r260;
	add.s32 	%r79, %r78, %r77;
	mad.lo.s32 	%r80, %r79, %r33, %r76;
	mad.lo.s32 	%r81, %r80, %r32, %r75;
	mul.wide.s32 	%rd15, %r81, 4;
	add.s64 	%rd16, %rd1, %rd15;
	st.global.u32 	[%rd16], %r59;
	mov.u32 	%r82, %r267;
	mov.u32 	%r83, %r269;
	mov.u32 	%r84, %r268;
	add.s32 	%r85, %r6, %r260;
	add.s32 	%r86, %r85, %r84;
	mad.lo.s32 	%r87, %r86, %r33, %r83;
	mad.lo.s32 	%r88, %r87, %r32, %r82;
	mul.wide.s32 	%rd17, %r88, 4;
	add.s64 	%rd18, %rd1, %rd17;
	st.global.u32 	[%rd18], %r59;
	mov.u32 	%r89, %r267;
	mov.u32 	%r90, %r269;
	mov.u32 	%r91, %r268;
	mad.lo.s32 	%r92, %r34, 5, %r260;
	add.s32 	%r93, %r92, %r91;
	mad.lo.s32 	%r94, %r93, %r33, %r90;
	mad.lo.s32 	%r95, %r94, %r32, %r89;
	mul.wide.s32 	%rd19, %r95, 4;
	add.s64 	%rd20, %rd1, %rd19;
	st.global.u32 	[%rd20], %r59;
	mov.u32 	%r96, %r267;
	mov.u32 	%r97, %r269;
	mov.u32 	%r98, %r268;
	add.s32 	%r99, %r7, %r260;
	add.s32 	%r100, %r99, %r98;
	mad.lo.s32 	%r101, %r100, %r33, %r97;
	mad.lo.s32 	%r102, %r101, %r32, %r96;
	mul.wide.s32 	%rd21, %r102, 4;
	add.s64 	%rd22, %rd1, %rd21;
	st.global.u32 	[%rd22], %r59;
	mov.u32 	%r103, %r267;
	mov.u32 	%r104, %r269;
	mov.u32 	%r105, %r268;
	mad.lo.s32 	%r106, %r34, 7, %r260;
	add.s32 	%r107, %r106, %r105;
	mad.lo.s32 	%r108, %r107, %r33, %r104;
	mad.lo.s32 	%r109, %r108, %r32, %r103;
	mul.wide.s32 	%rd23, %r109, 4;
	add.s64 	%rd24, %rd1, %rd23;
	st.global.u32 	[%rd24], %r59;
	mov.u32 	%r110, %r267;
	mov.u32 	%r111, %r269;
	mov.u32 	%r112, %r268;
	shl.b32 	%r113, %r34, 3;
	add.s32 	%r114, %r113, %r260;
	add.s32 	%r115, %r114, %r112;
	mad.lo.s32 	%r116, %r115, %r33, %r111;
	mad.lo.s32 	%r117, %r116, %r32, %r110;
	mul.wide.s32 	%rd25, %r117, 4;
	add.s64 	%rd26, %rd1, %rd25;
	st.global.u32 	[%rd26], %r59;
	mov.u32 	%r118, %r267;
	mov.u32 	%r119, %r269;
	mov.u32 	%r120, %r268;
	add.s32 	%r121, %r8, %r260;
	add.s32 	%r122, %r121, %r120;
	mad.lo.s32 	%r123, %r122, %r33, %r119;
	mad.lo.s32 	%r124, %r123, %r32, %r118;
	mul.wide.s32 	%rd27, %r124, 4;
	add.s64 	%rd28, %rd1, %rd27;
	st.global.u32 	[%rd28], %r59;
	mov.u32 	%r125, %r267;
	mov.u32 	%r126, %r269;
	mov.u32 	%r127, %r268;
	add.s32 	%r128, %r9, %r260;
	add.s32 	%r129, %r128, %r127;
	mad.lo.s32 	%r130, %r129, %r33, %r126;
	mad.lo.s32 	%r131, %r130, %r32, %r125;
	mul.wide.s32 	%rd29, %r131, 4;
	add.s64 	%rd30, %rd1, %rd29;
	st.global.u32 	[%rd30], %r59;
	mov.u32 	%r132, %r267;
	mov.u32 	%r133, %r269;
	mov.u32 	%r134, %r268;
	add.s32 	%r135, %r10, %r260;
	add.s32 	%r136, %r135, %r134;
	mad.lo.s32 	%r137, %r136, %r33, %r133;
	mad.lo.s32 	%r138, %r137, %r32, %r132;
	mul.wide.s32 	%rd31, %r138, 4;
	add.s64 	%rd32, %rd1, %rd31;
	st.global.u32 	[%rd32], %r59;
	mov.u32 	%r139, %r267;
	mov.u32 	%r140, %r269;
	mov.u32 	%r141, %r268;
	add.s32 	%r142, %r11, %r260;
	add.s32 	%r143, %r142, %r141;
	mad.lo.s32 	%r144, %r143, %r33, %r140;
	mad.lo.s32 	%r145, %r144, %r32, %r139;
	mul.wide.s32 	%rd33, %r145, 4;
	add.s64 	%rd34, %rd1, %rd33;
	st.global.u32 	[%rd34], %r59;
	mov.u32 	%r146, %r267;
	mov.u32 	%r147, %r269;
	mov.u32 	%r148, %r268;
	add.s32 	%r149, %r12, %r260;
	add.s32 	%r150, %r149, %r148;
	mad.lo.s32 	%r151, %r150, %r33, %r147;
	mad.lo.s32 	%r152, %r151, %r32, %r146;
	mul.wide.s32 	%rd35, %r152, 4;
	add.s64 	%rd36, %rd1, %rd35;
	st.global.u32 	[%rd36], %r59;
	mov.u32 	%r153, %r267;
	mov.u32 	%r154, %r269;
	mov.u32 	%r155, %r268;
	add.s32 	%r156, %r13, %r260;
	add.s32 	%r157, %r156, %r155;
	mad.lo.s32 	%r158, %r157, %r33, %r154;
	mad.lo.s32 	%r159, %r158, %r32, %r153;
	mul.wide.s32 	%rd37, %r159, 4;
	add.s64 	%rd38, %rd1, %rd37;
	st.global.u32 	[%rd38], %r59;
	mov.u32 	%r160, %r267;
	mov.u32 	%r161, %r269;
	mov.u32 	%r162, %r268;
	add.s32 	%r163, %r14, %r260;
	add.s32 	%r164, %r163, %r162;
	mad.lo.s32 	%r165, %r164, %r33, %r161;
	mad.lo.s32 	%r166, %r165, %r32, %r160;
	mul.wide.s32 	%rd39, %r166, 4;
	add.s64 	%rd40, %rd1, %rd39;
	st.global.u32 	[%rd40], %r59;
	add.s32 	%r261, %r261, 16;
	add.s32 	%r260, %r260, %r4;
	setp.ne.s32 	%p7, %r261, 0;
	@%p7 bra 	$L__BB1_5;
$L__BB1_6:
	setp.eq.s32 	%p8, %r1, 0;
	@%p8 bra 	$L__BB1_15;
	and.b32  	%r20, %r35, 7;
	setp.lt.u32 	%p9, %r1, 8;
	@%p9 bra 	$L__BB1_9;
	mov.u32 	%r167, %r267;
	mov.u32 	%r168, %r269;
	mov.u32 	%r169, %r268;
	mul.lo.s32 	%r170, %r263, %r34;
	add.s32 	%r171, %r169, %r170;
	mad.lo.s32 	%r172, %r171, %r33, %r168;
	mad.lo.s32 	%r173, %r172, %r32, %r167;
	mul.wide.s32 	%rd41, %r173, 4;
	add.s64 	%rd42, %rd1, %rd41;
	mov.b32 	%r174, 0;
	st.global.u32 	[%rd42], %r174;
	mov.u32 	%r175, %r267;
	mov.u32 	%r176, %r269;
	mov.u32 	%r177, %r268;
	add.s32 	%r178, %r170, %r34;
	add.s32 	%r179, %r177, %r178;
	mad.lo.s32 	%r180, %r179, %r33, %r176;
	mad.lo.s32 	%r181, %r180, %r32, %r175;
	mul.wide.s32 	%rd43, %r181, 4;
	add.s64 	%rd44, %rd1, %rd43;
	st.global.u32 	[%rd44], %r174;
	mov.u32 	%r182, %r267;
	mov.u32 	%r183, %r269;
	mov.u32 	%r184, %r268;
	add.s32 	%r185, %r178, %r34;
	add.s32 	%r186, %r184, %r185;
	mad.lo.s32 	%r187, %r186, %r33, %r183;
	mad.lo.s32 	%r188, %r187, %r32, %r182;
	mul.wide.s32 	%rd45, %r188, 4;
	add.s64 	%rd46, %rd1, %rd45;
	st.global.u32 	[%rd46], %r174;
	mov.u32 	%r189, %r267;
	mov.u32 	%r190, %r269;
	mov.u32 	%r191, %r268;
	add.s32 	%r192, %r185, %r34;
	add.s32 	%r193, %r191, %r192;
	mad.lo.s32 	%r194, %r193, %r33, %r190;
	mad.lo.s32 	%r195, %r194, %r32, %r189;
	mul.wide.s32 	%rd47, %r195, 4;
	add.s64 	%rd48, %rd1, %rd47;
	st.global.u32 	[%rd48], %r174;
	mov.u32 	%r196, %r267;
	mov.u32 	%r197, %r269;
	mov.u32 	%r198, %r268;
	add.s32 	%r199, %r192, %r34;
	add.s32 	%r200, %r198, %r199;
	mad.lo.s32 	%r201, %r200, %r33, %r197;
	mad.lo.s32 	%r202, %r201, %r32, %r196;
	mul.wide.s32 	%rd49, %r202, 4;
	add.s64 	%rd50, %rd1, %rd49;
	st.global.u32 	[%rd50], %r174;
	mov.u32 	%r203, %r267;
	mov.u32 	%r204, %r269;
	mov.u32 	%r205, %r268;
	add.s32 	%r206, %r199, %r34;
	add.s32 	%r207, %r205, %r206;
	mad.lo.s32 	%r208, %r207, %r33, %r204;
	mad.lo.s32 	%r209, %r208, %r32, %r203;
	mul.wide.s32 	%rd51, %r209, 4;
	add.s64 	%rd52, %rd1, %rd51;
	st.global.u32 	[%rd52], %r174;
	mov.u32 	%r210, %r267;
	mov.u32 	%r211, %r269;
	mov.u32 	%r212, %r268;
	add.s32 	%r213, %r206, %r34;
	add.s32 	%r214, %r212, %r213;
	mad.lo.s32 	%r215, %r214, %r33, %r211;
	mad.lo.s32 	%r216, %r215, %r32, %r210;
	mul.wide.s32 	%rd53, %r216, 4;
	add.s64 	%rd54, %rd1, %rd53;
	st.global.u32 	[%rd54], %r174;
	mov.u32 	%r217, %r267;
	mov.u32 	%r218, %r269;
	mov.u32 	%r219, %r268;
	add.s32 	%r220, %r213, %r34;
	add.s32 	%r221, %r219, %r220;
	mad.lo.s32 	%r222, %r221, %r33, %r218;
	mad.lo.s32 	%r223, %r222, %r32, %r217;
	mul.wide.s32 	%rd55, %r223, 4;
	add.s64 	%rd56, %rd1, %rd55;
	st.global.u32 	[%rd56], %r174;
	add.s32 	%r263, %r263, 8;
$L__BB1_9:
	setp.eq.s32 	%p10, %r20, 0;
	@%p10 bra 	$L__BB1_15;
	and.b32  	%r23, %r35, 3;
	setp.lt.u32 	%p11, %r20, 4;
	@%p11 bra 	$L__BB1_12;
	mov.u32 	%r224, %r267;
	mov.u32 	%r225, %r269;
	mov.u32 	%r226, %r268;
	mul.lo.s32 	%r227, %r263, %r34;
	add.s32 	%r228, %r226, %r227;
	mad.lo.s32 	%r229, %r228, %r33, %r225;
	mad.lo.s32 	%r230, %r229, %r32, %r224;
	mul.wide.s32 	%rd57, %r230, 4;
	add.s64 	%rd58, %rd1, %rd57;
	mov.b32 	%r231, 0;
	st.global.u32 	[%rd58], %r231;
	mov.u32 	%r232, %r267;
	mov.u32 	%r233, %r269;
	mov.u32 	%r234, %r268;
	add.s32 	%r235, %r227, %r34;
	add.s32 	%r236, %r234, %r235;
	mad.lo.s32 	%r237, %r236, %r33, %r233;
	mad.lo.s32 	%r238, %r237, %r32, %r232;
	mul.wide.s32 	%rd59, %r238, 4;
	add.s64 	%rd60, %rd1, %rd59;
	st.global.u32 	[%rd60], %r231;
	mov.u32 	%r239, %r267;
	mov.u32 	%r240, %r269;
	mov.u32 	%r241, %r268;
	add.s32 	%r242, %r235, %r34;
	add.s32 	%r243, %r241, %r242;
	mad.lo.s32 	%r244, %r243, %r33, %r240;
	mad.lo.s32 	%r245, %r244, %r32, %r239;
	mul.wide.s32 	%rd61, %r245, 4;
	add.s64 	%rd62, %rd1, %rd61;
	st.global.u32 	[%rd62], %r231;
	mov.u32 	%r246, %r267;
	mov.u32 	%r247, %r269;
	mov.u32 	%r248, %r268;
	add.s32 	%r249, %r242, %r34;
	add.s32 	%r250, %r248, %r249;
	mad.lo.s32 	%r251, %r250, %r33, %r247;
	mad.lo.s32 	%r252, %r251, %r32, %r246;
	mul.wide.s32 	%rd63, %r252, 4;
	add.s64 	%rd64, %rd1, %rd63;
	st.global.u32 	[%rd64], %r231;
	add.s32 	%r263, %r263, 4;
$L__BB1_12:
	setp.eq.s32 	%p12, %r23, 0;
	@%p12 bra 	$L__BB1_15;
	mul.lo.s32 	%r266, %r263, %r34;
	neg.s32 	%r265, %r23;
$L__BB1_14:
	.pragma "nounroll";
	mov.u32 	%r253, %r267;
	mov.u32 	%r254, %r269;
	mov.u32 	%r255, %r268;
	add.s32 	%r256, %r266, %r255;
	mad.lo.s32 	%r257, %r256, %r33, %r254;
	mad.lo.s32 	%r258, %r257, %r32, %r253;
	mul.wide.s32 	%rd65, %r258, 4;
	add.s64 	%rd66, %rd1, %rd65;
	mov.b32 	%r259, 0;
	st.global.u32 	[%rd66], %r259;
	add.s32 	%r266, %r266, %r34;
	add.s32 	%r265, %r265, 1;
	setp.ne.s32 	%p13, %r265, 0;
	@%p13 bra 	$L__BB1_14;
$L__BB1_15:
	ret;

}
	// .globl	_Z10ResetSlicePfii
.visible .entry _Z10ResetSlicePfii(
	.param .u64 .ptr .align 1 _Z10ResetSlicePfii_param_0,
	.param .u32 _Z10ResetSlicePfii_param_1,
	.param .u32 _Z10ResetSlicePfii_param_2
)
{
	.reg .pred 	%p<3>;
	.reg .b32 	%r<19>;
	.reg .b64 	%rd<9>;

	ld.param.u64 	%rd3, [_Z10ResetSlicePfii_param_0];
	ld.param.u32 	%r1, [_Z10ResetSlicePfii_param_1];
	ld.param.u32 	%r2, [_Z10ResetSlicePfii_param_2];
	mov.u32 	%r3, %ctaid.x;
	mov.u32 	%r4, %ntid.x;
	mov.u32 	%r5, %tid.x;
	mad.lo.s32 	%r6, %r3, %r4, %r5;
	mov.u32 	%r17, %r6;
	mov.u32 	%r7, %ctaid.y;
	mov.u32 	%r8, %ntid.y;
	mov.u32 	%r9, %tid.y;
	mad.lo.s32 	%r10, %r7, %r8, %r9;
	mov.u32 	%r18, %r10;
	mov.u32 	%r11, %r17;
	setp.ge.s32 	%p1, %r11, %r1;
	@%p1 bra 	$L__BB2_3;
	mov.u32 	%r12, %r18;
	setp.ge.s32 	%p2, %r12, %r2;
	@%p2 bra 	$L__BB2_3;
	mov.u32 	%r13, %r17;
	mov.u32 	%r14, %r18;
	mad.lo.s32 	%r15, %r14, %r1, %r13;
	cvta.to.global.u64 	%rd6, %rd3;
	mul.wide.s32 	%rd7, %r15, 4;
	add.s64 	%rd8, %rd6, %rd7;
	mov.b32 	%r16, 0;
	st.global.u32 	[%rd8], %r16;
$L__BB2_3:
	ret;

}
	// .globl	_Z9SetSlicesPfiii
.visible .entry _Z9SetSlicesPfiii(
	.param .u64 .ptr .align 1 _Z9SetSlicesPfiii_param_0,
	.param .u32 _Z9SetSlicesPfiii_param_1,
	.param .u32 _Z9SetSlicesPfiii_param_2,
	.param .u32 _Z9SetSlicesPfiii_param_3
)
{
	.reg .pred 	%p<4>;
	.reg .b32 	%r<28>;
	.reg .b64 	%rd<11>;

	ld.param.u64 	%rd4, [_Z9SetSlicesPfiii_param_0];
	ld.param.u32 	%r1, [_Z9SetSlicesPfiii_param_1];
	ld.param.u32 	%r2, [_Z9SetSlicesPfiii_param_2];
	ld.param.u32 	%r3, [_Z9SetSlicesPfiii_param_3];
	mov.u32 	%r4, %ctaid.x;
	mov.u32 	%r5, %ntid.x;
	mov.u32 	%r6, %tid.x;
	mad.lo.s32 	%r7, %r4, %r5, %r6;
	mov.u32 	%r25, %r7;
	mov.u32 	%r8, %ctaid.y;
	mov.u32 	%r9, %ntid.y;
	mov.u32 	%r10, %tid.y;
	mad.lo.s32 	%r11, %r8, %r9, %r10;
	mov.u32 	%r27, %r11;
	mov.u32 	%r12, %ctaid.z;
	mov.u32 	%r13, %ntid.z;
	mov.u32 	%r14, %tid.z;
	mad.lo.s32 	%r15, %r12, %r13, %r14;
	mov.u32 	%r26, %r15;
	mov.u32 	%r16, %r25;
	setp.ge.s32 	%p1, %r16, %r1;
	@%p1 bra 	$L__BB3_4;
	mov.u32 	%r17, %r27;
	setp.ge.s32 	%p2, %r17, %r2;
	@%p2 bra 	$L__BB3_4;
	mov.u32 	%r18, %r26;
	setp.ge.s32 	%p3, %r18, %r3;
	@%p3 bra 	$L__BB3_4;
	mov.u32 	%r19, %r25;
	mov.u32 	%r20, %r27;
	mov.u32 	%r21, %r26;
	mad.lo.s32 	%r22, %r21, %r2, %r20;
	mad.lo.s32 	%r23, %r22, %r1, %r19;
	cvta.to.global.u64 	%rd8, %rd4;
	mul.wide.s32 	%rd9, %r23, 4;
	add.s64 	%rd10, %rd8, %rd9;
	mov.b32 	%r24, 1148846080;
	st.global.u32 	[%rd10], %r24;
$L__BB3_4:
	ret;

}
	// .globl	_Z11ResetSlicesPfiii
.visible .entry _Z11ResetSlicesPfiii(
	.param .u64 .ptr .align 1 _Z11ResetSlicesPfiii_param_0,
	.param .u32 _Z11ResetSlicesPfiii_param_1,
	.param .u32 _Z11ResetSlicesPfiii_param_2,
	.param .u32 _Z11ResetSlicesPfiii_param_3
)
{
	.reg .pred 	%p<4>;
	.reg .b32 	%r<28>;
	.reg .b64 	%rd<11>;

	ld.param.u64 	%rd4, [_Z11ResetSlicesPfiii_param_0];
	ld.param.u32 	%r1, [_Z11ResetSlicesPfiii_param_1];
	ld.param.u32 	%r2, [_Z11ResetSlicesPfiii_param_2];
	ld.param.u32 	%r3, [_Z11ResetSlicesPfiii_param_3];
	mov.u32 	%r4, %ctaid.x;
	mov.u32 	%r5, %ntid.x;
	mov.u32 	%r6, %tid.x;
	mad.lo.s32 	%r7, %r4, %r5, %r6;
	mov.u32 	%r25, %r7;
	mov.u32 	%r8, %ctaid.y;
	mov.u32 	%r9, %ntid.y;
	mov.u32 	%r10, %tid.y;
	mad.lo.s32 	%r11, %r8, %r9, %r10;
	mov.u32 	%r27, %r11;
	mov.u32 	%r12, %ctaid.z;
	mov.u32 	%r13, %ntid.z;
	mov.u32 	%r14, %tid.z;
	mad.lo.s32 	%r15, %r12, %r13, %r14;
	mov.u32 	%r26, %r15;
	mov.u32 	%r16, %r25;
	setp.ge.s32 	%p1, %r16, %r1;
	@%p1 bra 	$L__BB4_4;
	mov.u32 	%r17, %r27;
	setp.ge.s32 	%p2, %r17, %r2;
	@%p2 bra 	$L__BB4_4;
	mov.u32 	%r18, %r26;
	setp.ge.s32 	%p3, %r18, %r3;
	@%p3 bra 	$L__BB4_4;
	mov.u32 	%r19, %r25;
	mov.u32 	%r20, %r27;
	mov.u32 	%r21, %r26;
	mad.lo.s32 	%r22, %r21, %r2, %r20;
	mad.lo.s32 	%r23, %r22, %r1, %r19;
	cvta.to.global.u64 	%rd8, %rd4;
	mul.wide.s32 	%rd9, %r23, 4;
	add.s64 	%rd10, %rd8, %rd9;
	mov.b32 	%r24, 0;
	st.global.u32 	[%rd10], %r24;
$L__BB4_4:
	ret;

}


// ===== COMPILED SASS (sm_100) =====

	.target	sm_100

	.elftype	@"ET_EXEC"


//--------------------- .note.nv.tkinfo           --------------------------
	.section	.note.nv.tkinfo,"",@"SHT_NOTE"
	.sectionflags	@"SHF_NOTE_NV_TKINFO"
	.tkinfo
        /*0018*/ 	.word	0x00000002
        /*0030*/ 	.string	""
        /*0030*/ 	.string	"ptxas"
        /*0030*/ 	.string	"Cuda compilation tools, release 13.0, V13.0.88"
        /*0030*/ 	.string	"Build cuda_13.0.r13.0/compiler.36424714_0"
        /*0030*/ 	.string	"-arch sm_100 -m 64 "



//--------------------- .note.nv.cuinfo           --------------------------
	.section	.note.nv.cuinfo,"",@"SHT_NOTE"
	.sectionflags	@"SHF_NOTE_NV_CUINFO"
        /*0018*/ 	.short	0x0002
        /*001a*/ 	.short	0x0064
        /*001c*/ 	.short	0x0082
	.zero		2


//--------------------- .nv.info                  --------------------------
	.section	.nv.info,"",@"SHT_CUDA_INFO"
	.align	4


	//----- nvinfo : EIATTR_REGCOUNT
	.align		4
        /*0000*/ 	.byte	0x04, 0x2f
        /*0002*/ 	.short	(.L_1 - .L_0)
	.align		4
.L_0:
        /*0004*/ 	.word	index@(_Z8CopyDataPfS_iiii)
        /*0008*/ 	.word	0x0000000a


	//----- nvinfo : EIATTR_FRAME_SIZE
	.align		4
.L_1:
        /*000c*/ 	.byte	0x04, 0x11
        /*000e*/ 	.short	(.L_3 - .L_2)
	.align		4
.L_2:
        /*0010*/ 	.word	index@(_Z8CopyDataPfS_iiii)
        /*0014*/ 	.word	0x00000000


	//----- nvinfo : EIATTR_REGCOUNT
	.align		4
.L_3:
        /*0018*/ 	.byte	0x04, 0x2f
        /*001a*/ 	.short	(.L_5 - .L_4)
	.align		4
.L_4:
        /*001c*/ 	.word	index@(_Z12ResetVolumesPfiiii)
        /*0020*/ 	.word	0x0000001f


	//----- nvinfo : EIATTR_FRAME_SIZE
	.align		4
.L_5:
        /*0024*/ 	.byte	0x04, 0x11
        /*0026*/ 	.short	(.L_7 - .L_6)
	.align		4
.L_6:
        /*0028*/ 	.word	index@(_Z12ResetVolumesPfiiii)
        /*002c*/ 	.word	0x00000000


	//----- nvinfo : EIATTR_REGCOUNT
	.align		4
.L_7:
        /*0030*/ 	.byte	0x04, 0x2f
        /*0032*/ 	.short	(.L_9 - .L_8)
	.align		4
.L_8:
        /*0034*/ 	.word	index@(_Z10ResetSlicePfii)
        /*0038*/ 	.word	0x00000008


	//----- nvinfo : EIATTR_FRAME_SIZE
	.align		4
.L_9:
        /*003c*/ 	.byte	0x04, 0x11
        /*003e*/ 	.short	(.L_11 - .L_10)
	.align		4
.L_10:
        /*0040*/ 	.word	index@(_Z10ResetSlicePfii)
        /*0044*/ 	.word	0x00000000


	//----- nvinfo : EIATTR_REGCOUNT
	.align		4
.L_11:
        /*0048*/ 	.byte	0x04, 0x2f
        /*004a*/ 	.short	(.L_13 - .L_12)
	.align		4
.L_12:
        /*004c*/ 	.word	index@(_Z9SetSlicesPfiii)
        /*0050*/ 	.word	0x0000000a


	//----- nvinfo : EIATTR_FRAME_SIZE
	.align		4
.L_13:
        /*0054*/ 	.byte	0x04, 0x11
        /*0056*/ 	.short	(.L_15 - .L_14)
	.align		4
.L_14:
        /*0058*/ 	.word	index@(_Z9SetSlicesPfiii)
        /*005c*/ 	.word	0x00000000


	//----- nvinfo : EIATTR_REGCOUNT
	.align		4
.L_15:
        /*0060*/ 	.byte	0x04, 0x2f
        /*0062*/ 	.short	(.L_17 - .L_16)
	.align		4
.L_16:
        /*0064*/ 	.word	index@(_Z11ResetSlicesPfiii)
        /*0068*/ 	.word	0x0000000a


	//----- nvinfo : EIATTR_FRAME_SIZE
	.align		4
.L_17:
        /*006c*/ 	.byte	0x04, 0x11
        /*006e*/ 	.short	(.L_19 - .L_18)
	.align		4
.L_18:
        /*0070*/ 	.word	index@(_Z11ResetSlicesPfiii)
        /*0074*/ 	.word	0x00000000


	//----- nvinfo : EIATTR_MIN_STACK_SIZE
	.align		4
.L_19:
        /*0078*/ 	.byte	0x04, 0x12
        /*007a*/ 	.short	(.L_21 - .L_20)
	.align		4
.L_20:
        /*007c*/ 	.word	index@(_Z11ResetSlicesPfiii)
        /*0080*/ 	.word	0x00000000


	//----- nvinfo : EIATTR_MIN_STACK_SIZE
	.align		4
.L_21:
        /*0084*/ 	.byte	0x04, 0x12
        /*0086*/ 	.short	(.L_23 - .L_22)
	.align		4
.L_22:
        /*0088*/ 	.word	index@(_Z9SetSlicesPfiii)
        /*008c*/ 	.word	0x00000000


	//----- nvinfo : EIATTR_MIN_STACK_SIZE
	.align		4
.L_23:
        /*0090*/ 	.byte	0x04, 0x12
        /*0092*/ 	.short	(.L_25 - .L_24)
	.align		4
.L_24:
        /*0094*/ 	.word	index@(_Z10ResetSlicePfii)
        /*0098*/ 	.word	0x00000000


	//----- nvinfo : EIATTR_MIN_STACK_SIZE
	.align		4
.L_25:
        /*009c*/ 	.byte	0x04, 0x12
        /*009e*/ 	.short	(.L_27 - .L_26)
	.align		4
.L_26:
        /*00a0*/ 	.word	index@(_Z12ResetVolumesPfiiii)
        /*00a4*/ 	.word	0x00000000


	//----- nvinfo : EIATTR_MIN_STACK_SIZE
	.align		4
.L_27:
        /*00a8*/ 	.byte	0x04, 0x12
        /*00aa*/ 	.short	(.L_29 - .L_28)
	.align		4
.L_28:
        /*00ac*/ 	.word	index@(_Z8CopyDataPfS_iiii)
        /*00b0*/ 	.word	0x00000000
.L_29:


//--------------------- .nv.compat                --------------------------
	.section	.nv.compat,"",@"SHT_CUDA_COMPAT_INFO"
	.align	4
        /*0000*/ 	.byte	0x02, 0x09, 0x00, 0x00, 0x02, 0x02, 0x01, 0x00, 0x02, 0x05, 0x05, 0x00, 0x03, 0x07, 0x01, 0x01
        /*0010*/ 	.byte	0x02, 0x03, 0x00, 0x00, 0x02, 0x06, 0x01, 0x00, 0x04, 0x0b, 0x08, 0x00, 0x09, 0x00, 0x00, 0x00
        /*0020*/ 	.byte	0x00, 0x00, 0x00, 0x00


//--------------------- .nv.info._Z11ResetSlicesPfiii --------------------------
	.section	.nv.info._Z11ResetSlicesPfiii,"",@"SHT_CUDA_INFO"
	.sectionflags	@""
	.align	4


	//----- nvinfo : EIATTR_CUDA_API_VERSION
	.align		4
        /*0000*/ 	.byte	0x04, 0x37
        /*0002*/ 	.short	(.L_31 - .L_30)
.L_30:
        /*0004*/ 	.word	0x00000082


	//----- nvinfo : EIATTR_KPARAM_INFO
	.align		4
.L_31:
        /*0008*/ 	.byte	0x04, 0x17
        /*000a*/ 	.short	(.L_33 - .L_32)
.L_32:
        /*000c*/ 	.word	0x00000000
        /*0010*/ 	.short	0x0003
        /*0012*/ 	.short	0x0010
        /*0014*/ 	.byte	0x00, 0xf0, 0x11, 0x00


	//----- nvinfo : EIATTR_KPARAM_INFO
	.align		4
.L_33:
        /*0018*/ 	.byte	0x04, 0x17
        /*001a*/ 	.short	(.L_35 - .L_34)
.L_34:
        /*001c*/ 	.word	0x00000000
        /*0020*/ 	.short	0x0002
        /*0022*/ 	.short	0x000c
        /*0024*/ 	.byte	0x00, 0xf0, 0x11, 0x00


	//----- nvinfo : EIATTR_KPARAM_INFO
	.align		4
.L_35:
        /*0028*/ 	.byte	0x04, 0x17
        /*002a*/ 	.short	(.L_37 - .L_36)
.L_36:
        /*002c*/ 	.word	0x00000000
        /*0030*/ 	.short	0x0001
        /*0032*/ 	.short	0x0008
        /*0034*/ 	.byte	0x00, 0xf0, 0x11, 0x00


	//----- nvinfo : EIATTR_KPARAM_INFO
	.align		4
.L_37:
        /*0038*/ 	.byte	0x04, 0x17
        /*003a*/ 	.short	(.L_39 - .L_38)
.L_38:
        /*003c*/ 	.word	0x00000000
        /*0040*/ 	.short	0x0000
        /*0042*/ 	.short	0x0000
        /*0044*/ 	.byte	0x00, 0xf5, 0x21, 0x00


	//----- nvinfo : EIATTR_SPARSE_MMA_MASK
	.align		4
.L_39:
        /*0048*/ 	.byte	0x03, 0x50
        /*004a*/ 	.short	0x0000


	//----- nvinfo : EIATTR_MAXREG_COUNT
	.align		4
        /*004c*/ 	.byte	0x03, 0x1b
        /*004e*/ 	.short	0x00ff


	//----- nvinfo : EIATTR_MERCURY_ISA_VERSION
	.align		4
        /*0050*/ 	.byte	0x03, 0x5f
        /*0052*/ 	.short	0x0101


	//----- nvinfo : EIATTR_VRC_CTA_INIT_COUNT
	.align		4
        /*0054*/ 	.byte	0x02, 0x4a
	.zero		1
	.zero		1


	//----- nvinfo : EIATTR_EXIT_INSTR_OFFSETS
	.align		4
        /*0058*/ 	.byte	0x04, 0x1c
        /*005a*/ 	.short	(.L_41 - .L_40)


	//   ....[0]....
.L_40:
        /*005c*/ 	.word	0x000000f0


	//   ....[1]....
        /*0060*/ 	.word	0x00000120


	//   ....[2]....
        /*0064*/ 	.word	0x00000150


	//   ....[3]....
        /*0068*/ 	.word	0x000001c0


	//----- nvinfo : EIATTR_CBANK_PARAM_SIZE
	.align		4
.L_41:
        /*006c*/ 	.byte	0x03, 0x19
        /*006e*/ 	.short	0x0014


	//----- nvinfo : EIATTR_PARAM_CBANK
	.align		4
        /*0070*/ 	.byte	0x04, 0x0a
        /*0072*/ 	.short	(.L_43 - .L_42)
	.align		4
.L_42:
        /*0074*/ 	.word	index@(.nv.constant0._Z11ResetSlicesPfiii)
        /*0078*/ 	.short	0x0380
        /*007a*/ 	.short	0x0014


	//----- nvinfo : EIATTR_SW_WAR
	.align		4
.L_43:
        /*007c*/ 	.byte	0x04, 0x36
        /*007e*/ 	.short	(.L_45 - .L_44)
.L_44:
        /*0080*/ 	.word	0x00000008
.L_45:


//--------------------- .nv.info._Z9SetSlicesPfiii --------------------------
	.section	.nv.info._Z9SetSlicesPfiii,"",@"SHT_CUDA_INFO"
	.sectionflags	@""
	.align	4


	//----- nvinfo : EIATTR_CUDA_API_VERSION
	.align		4
        /*0000*/ 	.byte	0x04, 0x37
        /*0002*/ 	.short	(.L_47 - .L_46)
.L_46:
        /*0004*/ 	.word	0x00000082


	//----- nvinfo : EIATTR_KPARAM_INFO
	.align		4
.L_47:
        /*0008*/ 	.byte	0x04, 0x17
        /*000a*/ 	.short	(.L_49 - .L_48)
.L_48:
        /*000c*/ 	.word	0x00000000
        /*0010*/ 	.short	0x0003
        /*0012*/ 	.short	0x0010
        /*0014*/ 	.byte	0x00, 0xf0, 0x11, 0x00


	//----- nvinfo : EIATTR_KPARAM_INFO
	.align		4
.L_49:
        /*0018*/ 	.byte	0x04, 0x17
        /*001a*/ 	.short	(.L_51 - .L_50)
.L_50:
        /*001c*/ 	.word	0x00000000
        /*0020*/ 	.short	0x0002
        /*0022*/ 	.short	0x000c
        /*0024*/ 	.byte	0x00, 0xf0, 0x11, 0x00


	//----- nvinfo : EIATTR_KPARAM_INFO
	.align		4
.L_51:
        /*0028*/ 	.byte	0x04, 0x17
        /*002a*/ 	.short	(.L_53 - .L_52)
.L_52:
        /*002c*/ 	.word	0x00000000
        /*0030*/ 	.short	0x0001
        /*0032*/ 	.short	0x0008
        /*0034*/ 	.byte	0x00, 0xf0, 0x11, 0x00


	//----- nvinfo : EIATTR_KPARAM_INFO
	.align		4
.L_53:
        /*0038*/ 	.byte	0x04, 0x17
        /*003a*/ 	.short	(.L_55 - .L_54)
.L_54:
        /*003c*/ 	.word	0x00000000
        /*0040*/ 	.short	0x0000
        /*0042*/ 	.short	0x0000
        /*0044*/ 	.byte	0x00, 0xf5, 0x21, 0x00


	//----- nvinfo : EIATTR_SPARSE_MMA_MASK
	.align		4
.L_55:
        /*0048*/ 	.byte	0x03, 0x50
        /*004a*/ 	.short	0x0000


	//----- nvinfo : EIATTR_MAXREG_COUNT
	.align		4
        /*004c*/ 	.byte	0x03, 0x1b
        /*004e*/ 	.short	0x00ff


	//----- nvinfo : EIATTR_MERCURY_ISA_VERSION
	.align		4
        /*0050*/ 	.byte	0x03, 0x5f
        /*0052*/ 	.short	0x0101


	//----- nvinfo : EIATTR_VRC_CTA_INIT_COUNT
	.align		4
        /*0054*/ 	.byte	0x02, 0x4a
	.zero		1
	.zero		1


	//----- nvinfo : EIATTR_EXIT_INSTR_OFFSETS
	.align		4
        /*0058*/ 	.byte	0x04, 0x1c
        /*005a*/ 	.short	(.L_57 - .L_56)


	//   ....[0]....
.L_56:
        /*005c*/ 	.word	0x000000f0


	//   ....[1]....
        /*0060*/ 	.word	0x00000120


	//   ....[2]....
        /*0064*/ 	.word	0x00000150


	//   ....[3]....
        /*0068*/ 	.word	0x000001d0


	//----- nvinfo : EIATTR_CBANK_PARAM_SIZE
	.align		4
.L_57:
        /*006c*/ 	.byte	0x03, 0x19
        /*006e*/ 	.short	0x0014


	//----- nvinfo : EIATTR_PARAM_CBANK
	.align		4
        /*0070*/ 	.byte	0x04, 0x0a
        /*0072*/ 	.short	(.L_59 - .L_58)
	.align		4
.L_58:
        /*0074*/ 	.word	index@(.nv.constant0._Z9SetSlicesPfiii)
        /*0078*/ 	.short	0x0380
        /*007a*/ 	.short	0x0014


	//----- nvinfo : EIATTR_SW_WAR
	.align		4
.L_59:
        /*007c*/ 	.byte	0x04, 0x36
        /*007e*/ 	.short	(.L_61 - .L_60)
.L_60:
        /*0080*/ 	.word	0x00000008
.L_61:


//--------------------- .nv.info._Z10ResetSlicePfii --------------------------
	.section	.nv.info._Z10ResetSlicePfii,"",@"SHT_CUDA_INFO"
	.sectionflags	@""
	.align	4


	//----- nvinfo : EIATTR_CUDA_API_VERSION
	.align		4
        /*0000*/ 	.byte	0x04, 0x37
        /*0002*/ 	.short	(.L_63 - .L_62)
.L_62:
        /*0004*/ 	.word	0x00000082


	//----- nvinfo : EIATTR_KPARAM_INFO
	.align		4
.L_63:
        /*0008*/ 	.byte	0x04, 0x17
        /*000a*/ 	.short	(.L_65 - .L_64)
.L_64:
        /*000c*/ 	.word	0x00000000
        /*0010*/ 	.short	0x0002
        /*0012*/ 	.short	0x000c
        /*0014*/ 	.byte	0x00, 0xf0, 0x11, 0x00


	//----- nvinfo : EIATTR_KPARAM_INFO
	.align		4
.L_65:
        /*0018*/ 	.byte	0x04, 0x17
        /*001a*/ 	.short	(.L_67 - .L_66)
.L_66:
        /*001c*/ 	.word	0x00000000
        /*0020*/ 	.short	0x0001
        /*0022*/ 	.short	0x0008
        /*0024*/ 	.byte	0x00, 0xf0, 0x11, 0x00


	//----- nvinfo : EIATTR_KPARAM_INFO
	.align		4
.L_67:
        /*0028*/ 	.byte	0x04, 0x17
        /*002a*/ 	.short	(.L_69 - .L_68)
.L_68:
        /*002c*/ 	.word	0x00000000
        /*0030*/ 	.short	0x0000
        /*0032*/ 	.short	0x0000
        /*0034*/ 	.byte	0x00, 0xf5, 0x21, 0x00


	//----- nvinfo : EIATTR_SPARSE_MMA_MASK
	.align		4
.L_69:
        /*0038*/ 	.byte	0x03, 0x50
        /*003a*/ 	.short	0x0000


	//----- nvinfo : EIATTR_MAXREG_COUNT
	.align		4
        /*003c*/ 	.byte	0x03, 0x1b
        /*003e*/ 	.short	0x00ff


	//----- nvinfo : EIATTR_MERCURY_ISA_VERSION
	.align		4
        /*0040*/ 	.byte	0x03, 0x5f
        /*0042*/ 	.short	0x0101


	//----- nvinfo : EIATTR_VRC_CTA_INIT_COUNT
	.align		4
        /*0044*/ 	.byte	0x02, 0x4a
	.zero		1
	.zero		1


	//----- nvinfo : EIATTR_EXIT_INSTR_OFFSETS
	.align		4
        /*0048*/ 	.byte	0x04, 0x1c
        /*004a*/ 	.short	(.L_71 - .L_70)


	//   ....[0]....
.L_70:
        /*004c*/ 	.word	0x000000b0


	//   ....[1]....
        /*0050*/ 	.word	0x000000e0


	//   ....[2]....
        /*0054*/ 	.word	0x00000140


	//----- nvinfo : EIATTR_CBANK_PARAM_SIZE
	.align		4
.L_71:
        /*0058*/ 	.byte	0x03, 0x19
        /*005a*/ 	.short	0x0010


	//----- nvinfo : EIATTR_PARAM_CBANK
	.align		4
        /*005c*/ 	.byte	0x04, 0x0a
        /*005e*/ 	.short	(.L_73 - .L_72)
	.align		4
.L_72:
        /*0060*/ 	.word	index@(.nv.constant0._Z10ResetSlicePfii)
        /*0064*/ 	.short	0x0380
        /*0066*/ 	.short	0x0010


	//----- nvinfo : EIATTR_SW_WAR
	.align		4
.L_73:
        /*0068*/ 	.byte	0x04, 0x36
        /*006a*/ 	.short	(.L_75 - .L_74)
.L_74:
        /*006c*/ 	.word	0x00000008
.L_75:


//--------------------- .nv.info._Z12ResetVolumesPfiiii --------------------------
	.section	.nv.info._Z12ResetVolumesPfiiii,"",@"SHT_CUDA_INFO"
	.sectionflags	@""
	.align	4


	//----- nvinfo : EIATTR_CUDA_API_VERSION
	.align		4
        /*0000*/ 	.byte	0x04, 0x37
        /*0002*/ 	.short	(.L_77 - .L_76)
.L_76:
        /*0004*/ 	.word	0x00000082


	//----- nvinfo : EIATTR_KPARAM_INFO
	.align		4
.L_77:
        /*0008*/ 	.byte	0x04, 0x17
        /*000a*/ 	.short	(.L_79 - .L_78)
.L_78:
        /*000c*/ 	.word	0x00000000
        /*0010*/ 	.short	0x0004
        /*0012*/ 	.short	0x0014
        /*0014*/ 	.byte	0x00, 0xf0, 0x11, 0x00


	//----- nvinfo : EIATTR_KPARAM_INFO
	.align		4
.L_79:
        /*0018*/ 	.byte	0x04, 0x17
        /*001a*/ 	.short	(.L_81 - .L_80)
.L_80:
        /*001c*/ 	.word	0x00000000
        /*0020*/ 	.short	0x0003
        /*0022*/ 	.short	0x0010
        /*0024*/ 	.byte	0x00, 0xf0, 0x11, 0x00


	//----- nvinfo : EIATTR_KPARAM_INFO
	.align		4
.L_81:
        /*0028*/ 	.byte	0x04, 0x17
        /*002a*/ 	.short	(.L_83 - .L_82)
.L_82:
        /*002c*/ 	.word	0x00000000
        /*0030*/ 	.short	0x0002
        /*0032*/ 	.short	0x000c
        /*0034*/ 	.byte	0x00, 0xf0, 0x11, 0x00


	//----- nvinfo : EIATTR_KPARAM_INFO
	.align		4
.L_83:
        /*0038*/ 	.byte	0x04, 0x17
        /*003a*/ 	.short	(.L_85 - .L_84)
.L_84:
        /*003c*/ 	.word	0x00000000
        /*0040*/ 	.short	0x0001
        /*0042*/ 	.short	0x0008
        /*0044*/ 	.byte	0x00, 0xf0, 0x11, 0x00


	//----- nvinfo : EIATTR_KPARAM_INFO
	.align		4
.L_85:
        /*0048*/ 	.byte	0x04, 0x17
        /*004a*/ 	.short	(.L_87 - .L_86)
.L_86:
        /*004c*/ 	.word	0x00000000
        /*0050*/ 	.short	0x0000
        /*0052*/ 	.short	0x0000
        /*0054*/ 	.byte	0x00, 0xf5, 0x21, 0x00


	//----- nvinfo : EIATTR_SPARSE_MMA_MASK
	.align		4
.L_87:
        /*0058*/ 	.byte	0x03, 0x50
        /*005a*/ 	.short	0x0000


	//----- nvinfo : EIATTR_MAXREG_COUNT
	.align		4
        /*005c*/ 	.byte	0x03, 0x1b
        /*005e*/ 	.short	0x00ff


	//----- nvinfo : EIATTR_MERCURY_ISA_VERSION
	.align		4
        /*0060*/ 	.byte	0x03, 0x5f
        /*0062*/ 	.short	0x0101


	//----- nvinfo : EIATTR_VRC_CTA_INIT_COUNT
	.align		4
        /*0064*/ 	.byte	0x02, 0x4a
	.zero		1
	.zero		1


	//----- nvinfo : EIATTR_EXIT_INSTR_OFFSETS
	.align		4
        /*0068*/ 	.byte	0x04, 0x1c
        /*006a*/ 	.short	(.L_89 - .L_88)


	//   ....[0]....
.L_88:
        /*006c*/ 	.word	0x000000f0


	//   ....[1]....
        /*0070*/ 	.word	0x00000120


	//   ....[2]....
        /*0074*/ 	.word	0x00000160


	//   ....[3]....
        /*0078*/ 	.word	0x00000830


	//   ....[4]....
        /*007c*/ 	.word	0x00000b80


	//   ....[5]....
        /*0080*/ 	.word	0x00000d50


	//   ....[6]....
        /*0084*/ 	.word	0x00000e20


	//----- nvinfo : EIATTR_CBANK_PARAM_SIZE
	.align		4
.L_89:
        /*0088*/ 	.byte	0x03, 0x19
        /*008a*/ 	.short	0x0018


	//----- nvinfo : EIATTR_PARAM_CBANK
	.align		4
        /*008c*/ 	.byte	0x04, 0x0a
        /*008e*/ 	.short	(.L_91 - .L_90)
	.align		4
.L_90:
        /*0090*/ 	.word	index@(.nv.constant0._Z12ResetVolumesPfiiii)
        /*0094*/ 	.short	0x0380
        /*0096*/ 	.short	0x0018


	//----- nvinfo : EIATTR_SW_WAR
	.align		4
.L_91:
        /*0098*/ 	.byte	0x04, 0x36
        /*009a*/ 	.short	(.L_93 - .L_92)
.L_92:
        /*009c*/ 	.word	0x00000008
.L_93:


//--------------------- .nv.info._Z8CopyDataPfS_iiii --------------------------
	.section	.nv.info._Z8CopyDataPfS_iiii,"",@"SHT_CUDA_INFO"
	.sectionflags	@""
	.align	4


	//----- nvinfo : EIATTR_CUDA_API_VERSION
	.align		4
        /*0000*/ 	.byte	0x04, 0x37
        /*0002*/ 	.short	(.L_95 - .L_94)
.L_94:
        /*0004*/ 	.word	0x00000082


	//----- nvinfo : EIATTR_KPARAM_INFO
	.align		4
.L_95:
        /*0008*/ 	.byte	0x04, 0x17
        /*000a*/ 	.short	(.L_97 - .L_96)
.L_96:
        /*000c*/ 	.word	0x00000000
        /*0010*/ 	.short	0x0005
        /*0012*/ 	.short	0x001c
        /*0014*/ 	.byte	0x00, 0xf0, 0x11, 0x00


	//----- nvinfo : EIATTR_KPARAM_INFO
	.align		4
.L_97:
        /*0018*/ 	.byte	0x04, 0x17
        /*001a*/ 	.short	(.L_99 - .L_98)
.L_98:
        /*001c*/ 	.word	0x00000000
        /*0020*/ 	.short	0x0004
        /*0022*/ 	.short	0x0018
        /*0024*/ 	.byte	0x00, 0xf0, 0x11, 0x00


	//----- nvinfo : EIATTR_KPARAM_INFO
	.align		4
.L_99:
        /*0028*/ 	.byte	0x04, 0x17
        /*002a*/ 	.short	(.L_101 - .L_100)
.L_100:
        /*002c*/ 	.word	0x00000000
        /*0030*/ 	.short	0x0003
        /*0032*/ 	.short	0x0014
        /*0034*/ 	.byte	0x00, 0xf0, 0x11, 0x00


	//----- nvinfo : EIATTR_KPARAM_INFO
	.align		4
.L_101:
        /*0038*/ 	.byte	0x04, 0x17
        /*003a*/ 	.short	(.L_103 - .L_102)
.L_102:
        /*003c*/ 	.word	0x00000000
        /*0040*/ 	.short	0x0002
        /*0042*/ 	.short	0x0010
        /*0044*/ 	.byte	0x00, 0xf0, 0x11, 0x00


	//----- nvinfo : EIATTR_KPARAM_INFO
	.align		4
.L_103:
        /*0048*/ 	.byte	0x04, 0x17
        /*004a*/ 	.short	(.L_105 - .L_104)
.L_104:
        /*004c*/ 	.word	0x00000000
        /*0050*/ 	.short	0x0001
        /*0052*/ 	.short	0x0008
        /*0054*/ 	.byte	0x00, 0xf5, 0x21, 0x00


	//----- nvinfo : EIATTR_KPARAM_INFO
	.align		4
.L_105:
        /*0058*/ 	.byte	0x04, 0x17
        /*005a*/ 	.short	(.L_107 - .L_106)
.L_106:
        /*005c*/ 	.word	0x00000000
        /*0060*/ 	.short	0x0000
        /*0062*/ 	.short	0x0000
        /*0064*/ 	.byte	0x00, 0xf5, 0x21, 0x00


	//----- nvinfo : EIATTR_SPARSE_MMA_MASK
	.align		4
.L_107:
        /*0068*/ 	.byte	0x03, 0x50
        /*006a*/ 	.short	0x0000


	//----- nvinfo : EIATTR_MAXREG_COUNT
	.align		4
        /*006c*/ 	.byte	0x03, 0x1b
        /*006e*/ 	.short	0x00ff


	//----- nvinfo : EIATTR_MERCURY_ISA_VERSION
	.align		4
        /*0070*/ 	.byte	0x03, 0x5f
        /*0072*/ 	.short	0x0101


	//----- nvinfo : EIATTR_VRC_CTA_INIT_COUNT
	.align		4
        /*0074*/ 	.byte	0x02, 0x4a
	.zero		1
	.zero		1


	//----- nvinfo : EIATTR_EXIT_INSTR_OFFSETS
	.align		4
        /*0078*/ 	.byte	0x04, 0x1c
        /*007a*/ 	.short	(.L_109 - .L_108)


	//   ....[0]....
.L_108:
        /*007c*/ 	.word	0x000000f0


	//   ....[1]....
        /*0080*/ 	.word	0x00000120


	//   ....[2]....
        /*0084*/ 	.word	0x00000150


	//   ....[3]....
        /*0088*/ 	.word	0x00000210


	//----- nvinfo : EIATTR_CBANK_PARAM_SIZE
	.align		4
.L_109:
        /*008c*/ 	.byte	0x03, 0x19
        /*008e*/ 	.short	0x0020


	//----- nvinfo : EIATTR_PARAM_CBANK
	.align		4
        /*0090*/ 	.byte	0x04, 0x0a
        /*0092*/ 	.short	(.L_111 - .L_110)
	.align		4
.L_110:
        /*0094*/ 	.word	index@(.nv.constant0._Z8CopyDataPfS_iiii)
        /*0098*/ 	.short	0x0380
        /*009a*/ 	.short	0x0020


	//----- nvinfo : EIATTR_SW_WAR
	.align		4
.L_111:
        /*009c*/ 	.byte	0x04, 0x36
        /*009e*/ 	.short	(.L_113 - .L_112)
.L_112:
        /*00a0*/ 	.word	0x00000008
.L_113:


//--------------------- .nv.callgraph             --------------------------
	.section	.nv.callgraph,"",@"SHT_CUDA_CALLGRAPH"
	.align	4
	.sectionentsize	8
	.align		4
        /*0000*/ 	.word	0x00000000
	.align		4
        /*0004*/ 	.word	0xffffffff
	.align		4
        /*0008*/ 	.word	0x00000000
	.align		4
        /*000c*/ 	.word	0xfffffffe
	.align		4
        /*0010*/ 	.word	0x00000000
	.align		4
        /*0014*/ 	.word	0xfffffffd
	.align		4
        /*0018*/ 	.word	0x00000000
	.align		4
        /*001c*/ 	.word	0xfffffffc


//--------------------- .text._Z11ResetSlicesPfiii --------------------------
	.section	.text._Z11ResetSlicesPfiii,"ax",@progbits
	.align	128
        .global         _Z11ResetSlicesPfiii
        .type           _Z11ResetSlicesPfiii,@function
        .size           _Z11ResetSlicesPfiii,(.L_x_10 - _Z11ResetSlicesPfiii)
        .other          _Z11ResetSlicesPfiii,@"STO_CUDA_ENTRY STV_DEFAULT"
_Z11ResetSlicesPfiii:
.text._Z11ResetSlicesPfiii:
[----:B------:R-:W-:Y:S01]  /*0000*/  LDC R1, c[0x0][0x37c] ;  /* 0x0000df00ff017b82 */ /* 0x000fe20000000800 */
[----:B------:R-:W0:Y:S07]  /*0010*/  S2R R3, SR_TID.X ;  /* 0x0000000000037919 */ /* 0x000e2e0000002100 */
[----:B------:R-:W0:Y:S01]  /*0020*/  S2UR UR4, SR_CTAID.X ;  /* 0x00000000000479c3 */ /* 0x000e220000002500 */
[----:B------:R-:W1:Y:S01]  /*0030*/  LDCU UR7, c[0x0][0x388] ;  /* 0x00007100ff0777ac */ /* 0x000e620008000800 */
[----:B------:R-:W2:Y:S01]  /*0040*/  S2R R5, SR_TID.Y ;  /* 0x0000000000057919 */ /* 0x000ea20000002200 */
[----:B------:R-:W3:Y:S05]  /*0050*/  S2R R7, SR_TID.Z ;  /* 0x0000000000077919 */ /* 0x000eea0000002300 */
[----:B------:R-:W0:Y:S08]  /*0060*/  LDC R0, c[0x0][0x360] ;  /* 0x0000d800ff007b82 */ /* 0x000e300000000800 */
[----:B------:R-:W2:Y:S08]  /*0070*/  S2UR UR5, SR_CTAID.Y ;  /* 0x00000000000579c3 */ /* 0x000eb00000002600 */
[----:B------:R-:W2:Y:S08]  /*0080*/  LDC R4, c[0x0][0x364] ;  /* 0x0000d900ff047b82 */ /* 0x000eb00000000800 */
[----:B------:R-:W3:Y:S01]  /*0090*/  S2UR UR6, SR_CTAID.Z ;  /* 0x00000000000679c3 */ /* 0x000ee20000002700 */
[----:B0-----:R-:W-:-:S05]  /*00a0*/  IMAD R0, R0, UR4, R3 ;  /* 0x0000000400007c24 */ /* 0x001fca000f8e0203 */
[----:B-1----:R-:W-:Y:S02]  /*00b0*/  ISETP.GE.AND P0, PT, R0, UR7, PT ;  /* 0x0000000700007c0c */ /* 0x002fe4000bf06270 */
[----:B------:R-:W3:Y:S01]  /*00c0*/  LDC R2, c[0x0][0x368] ;  /* 0x0000da00ff027b82 */ /* 0x000ee20000000800 */
[----:B--2---:R-:W-:Y:S02]  /*00d0*/  IMAD R4, R4, UR5, R5 ;  /* 0x0000000504047c24 */ /* 0x004fe4000f8e0205 */
[----:B---3--:R-:W-:-:S08]  /*00e0*/  IMAD R5, R2, UR6, R7 ;  /* 0x0000000602057c24 */ /* 0x008fd0000f8e0207 */
[----:B------:R-:W-:Y:S05]  /*00f0*/  @P0 EXIT ;  /* 0x000000000000094d */ /* 0x000fea0003800000 */
[----:B------:R-:W0:Y:S02]  /*0100*/  LDCU UR6, c[0x0][0x38c] ;  /* 0x00007180ff0677ac */ /* 0x000e240008000800 */
[----:B0-----:R-:W-:-:S13]  /*0110*/  ISETP.GE.AND P0, PT, R4, UR6, PT ;  /* 0x0000000604007c0c */ /* 0x001fda000bf06270 */
[----:B------:R-:W-:Y:S05]  /*0120*/  @P0 EXIT ;  /* 0x000000000000094d */ /* 0x000fea0003800000 */
[----:B------:R-:W0:Y:S02]  /*0130*/  LDCU UR4, c[0x0][0x390] ;  /* 0x00007200ff0477ac */ /* 0x000e240008000800 */
[----:B0-----:R-:W-:-:S13]  /*0140*/  ISETP.GE.AND P0, PT, R5, UR4, PT ;  /* 0x0000000405007c0c */ /* 0x001fda000bf06270 */
[----:B------:R-:W-:Y:S05]  /*0150*/  @P0 EXIT ;  /* 0x000000000000094d */ /* 0x000fea0003800000 */
[----:B------:R-:W0:Y:S01]  /*0160*/  LDC.64 R2, c[0x0][0x380] ;  /* 0x0000e000ff027b82 */ /* 0x000e220000000a00 */
[----:B------:R-:W1:Y:S01]  /*0170*/  LDCU.64 UR4, c[0x0][0x358] ;  /* 0x00006b00ff0477ac */ /* 0x000e620008000a00 */
[----:B------:R-:W-:-:S04]  /*0180*/  IMAD R5, R5, UR6, R4 ;  /* 0x0000000605057c24 */ /* 0x000fc8000f8e0204 */
[----:B------:R-:W-:-:S04]  /*0190*/  IMAD R5, R5, UR7, R0 ;  /* 0x0000000705057c24 */ /* 0x000fc8000f8e0200 */
[----:B0-----:R-:W-:-:S05]  /*01a0*/  IMAD.WIDE R2, R5, 0x4, R2 ;  /* 0x0000000405027825 */ /* 0x001fca00078e0202 */
[----:B-1----:R-:W-:Y:S01]  /*01b0*/  STG.E desc[UR4][R2.64], RZ ;  /* 0x000000ff02007986 */ /* 0x002fe2000c101904 */
[----:B------:R-:W-:Y:S05]  /*01c0*/  EXIT ;  /* 0x000000000000794d */ /* 0x000fea0003800000 */
.L_x_0:
[----:B------:R-:W-:-:S00]  /*01d0*/  BRA `(.L_x_0) ;  /* 0xfffffffc00fc7947 */ /* 0x000fc0000383ffff */
[----:B------:R-:W-:-:S00]  /*01e0*/  NOP ;  /* 0x0000000000007918 */ /* 0x000fc00000000000 */
        /* <DEDUP_REMOVED lines=9> */
.L_x_10:


//--------------------- .text._Z9SetSlicesPfiii   --------------------------
	.section	.text._Z9SetSlicesPfiii,"ax",@progbits
	.align	128
        .global         _Z9SetSlicesPfiii
        .type           _Z9SetSlicesPfiii,@function
        .size           _Z9SetSlicesPfiii,(.L_x_11 - _Z9SetSlicesPfiii)
        .other          _Z9SetSlicesPfiii,@"STO_CUDA_ENTRY STV_DEFAULT"
_Z9SetSlicesPfiii:
.text._Z9SetSlicesPfiii:
        /* <DEDUP_REMOVED lines=24> */
[----:B------:R-:W-:Y:S02]  /*0180*/  IMAD R5, R5, UR6, R4 ;  /* 0x0000000605057c24 */ /* 0x000fe4000f8e0204 */
[----:B------:R-:W-:Y:S02]  /*0190*/  HFMA2 R7, -RZ, RZ, 4.4765625, 0 ;  /* 0x447a0000ff077431 */ /* 0x000fe400000001ff */
[----:B------:R-:W-:-:S04]  /*01a0*/  IMAD R5, R5, UR7, R0 ;  /* 0x0000000705057c24 */ /* 0x000fc8000f8e0200 */
[----:B0-----:R-:W-:-:S05]  /*01b0*/  IMAD.WIDE R2, R5, 0x4, R2 ;  /* 0x0000000405027825 */ /* 0x001fca00078e0202 */
[----:B-1----:R-:W-:Y:S01]  /*01c0*/  STG.E desc[UR4][R2.64], R7 ;  /* 0x0000000702007986 */ /* 0x002fe2000c101904 */
[----:B------:R-:W-:Y:S05]  /*01d0*/  EXIT ;  /* 0x000000000000794d */ /* 0x000fea0003800000 */
.L_x_1:
        /* <DEDUP_REMOVED lines=10> */
.L_x_11:


//--------------------- .text._Z10ResetSlicePfii  --------------------------
	.section	.text._Z10ResetSlicePfii,"ax",@progbits
	.align	128
        .global         _Z10ResetSlicePfii
        .type           _Z10ResetSlicePfii,@function
        .size           _Z10ResetSlicePfii,(.L_x_12 - _Z10ResetSlicePfii)
        .other          _Z10ResetSlicePfii,@"STO_CUDA_ENTRY STV_DEFAULT"
_Z10ResetSlicePfii:
.text._Z10ResetSlicePfii:
[----:B------:R-:W-:Y:S01]  /*0000*/  LDC R1, c[0x0][0x37c] ;  /* 0x0000df00ff017b82 */ /* 0x000fe20000000800 */
[----:B------:R-:W0:Y:S07]  /*0010*/  S2R R3, SR_TID.X ;  /* 0x0000000000037919 */ /* 0x000e2e0000002100 */
[----:B------:R-:W0:Y:S01]  /*0020*/  S2UR UR4, SR_CTAID.X ;  /* 0x00000000000479c3 */ /* 0x000e220000002500 */
[----:B------:R-:W1:Y:S01]  /*0030*/  LDCU UR6, c[0x0][0x388] ;  /* 0x00007100ff0677ac */ /* 0x000e620008000800 */
[----:B------:R-:W2:Y:S06]  /*0040*/  S2R R2, SR_TID.Y ;  /* 0x0000000000027919 */ /* 0x000eac0000002200 */
[----:B------:R-:W0:Y:S08]  /*0050*/  LDC R0, c[0x0][0x360] ;  /* 0x0000d800ff007b82 */ /* 0x000e300000000800 */
[----:B------:R-:W2:Y:S08]  /*0060*/  S2UR UR5, SR_CTAID.Y ;  /* 0x00000000000579c3 */ /* 0x000eb00000002600 */
[----:B------:R-:W2:Y:S01]  /*0070*/  LDC R5, c[0x0][0x364] ;  /* 0x0000d900ff057b82 */ /* 0x000ea20000000800 */
[----:B0-----:R-:W-:-:S05]  /*0080*/  IMAD R0, R0, UR4, R3 ;  /* 0x0000000400007c24 */ /* 0x001fca000f8e0203 */
[----:B-1----:R-:W-:Y:S01]  /*0090*/  ISETP.GE.AND P0, PT, R0, UR6, PT ;  /* 0x0000000600007c0c */ /* 0x002fe2000bf06270 */
[----:B--2---:R-:W-:-:S12]  /*00a0*/  IMAD R5, R5, UR5, R2 ;  /* 0x0000000505057c24 */ /* 0x004fd8000f8e0202 */
[----:B------:R-:W-:Y:S05]  /*00b0*/  @P0 EXIT ;  /* 0x000000000000094d */ /* 0x000fea0003800000 */
[----:B------:R-:W0:Y:S02]  /*00c0*/  LDCU UR4, c[0x0][0x38c] ;  /* 0x00007180ff0477ac */ /* 0x000e240008000800 */
[----:B0-----:R-:W-:-:S13]  /*00d0*/  ISETP.GE.AND P0, PT, R5, UR4, PT ;  /* 0x0000000405007c0c */ /* 0x001fda000bf06270 */
[----:B------:R-:W-:Y:S05]  /*00e0*/  @P0 EXIT ;  /* 0x000000000000094d */ /* 0x000fea0003800000 */
[----:B------:R-:W0:Y:S01]  /*00f0*/  LDC.64 R2, c[0x0][0x380] ;  /* 0x0000e000ff027b82 */ /* 0x000e220000000a00 */
[----:B------:R-:W1:Y:S01]  /*0100*/  LDCU.64 UR4, c[0x0][0x358] ;  /* 0x00006b00ff0477ac */ /* 0x000e620008000a00 */
[----:B------:R-:W-:-:S04]  /*0110*/  IMAD R5, R5, UR6, R0 ;  /* 0x0000000605057c24 */ /* 0x000fc8000f8e0200 */
[----:B0-----:R-:W-:-:S05]  /*0120*/  IMAD.WIDE R2, R5, 0x4, R2 ;  /* 0x0000000405027825 */ /* 0x001fca00078e0202 */
[----:B-1----:R-:W-:Y:S01]  /*0130*/  STG.E desc[UR4][R2.64], RZ ;  /* 0x000000ff02007986 */ /* 0x002fe2000c101904 */
[----:B------:R-:W-:Y:S05]  /*0140*/  EXIT ;  /* 0x000000000000794d */ /* 0x000fea0003800000 */
.L_x_2:
        /* <DEDUP_REMOVED lines=11> */
.L_x_12:


//--------------------- .text._Z12ResetVolumesPfiiii --------------------------
	.section	.text._Z12ResetVolumesPfiiii,"ax",@progbits
	.align	128
        .global         _Z12ResetVolumesPfiiii
        .type           _Z12ResetVolumesPfiiii,@function
        .size           _Z12ResetVolumesPfiiii,(.L_x_13 - _Z12ResetVolumesPfiiii)
        .other          _Z12ResetVolumesPfiiii,@"STO_CUDA_ENTRY STV_DEFAULT"
_Z12ResetVolumesPfiiii:
.text._Z12ResetVolumesPfiiii:
[----:B------:R-:W-:Y:S01]  /*0000*/  LDC R1, c[0x0][0x37c] ;  /* 0x0000df00ff017b82 */ /* 0x000fe20000000800 */
[----:B------:R-:W0:Y:S07]  /*0010*/  S2R R3, SR_TID.X ;  /* 0x0000000000037919 */ /* 0x000e2e0000002100 */
[----:B------:R-:W0:Y:S01]  /*0020*/  S2UR UR4, SR_CTAID.X ;  /* 0x00000000000479c3 */ /* 0x000e220000002500 */
[----:B------:R-:W1:Y:S01]  /*0030*/  LDCU UR7, c[0x0][0x388] ;  /* 0x00007100ff0777ac */ /* 0x000e620008000800 */
[----:B------:R-:W2:Y:S01]  /*0040*/  S2R R5, SR_TID.Y ;  /* 0x0000000000057919 */ /* 0x000ea20000002200 */
[----:B------:R-:W3:Y:S05]  /*0050*/  S2R R2, SR_TID.Z ;  /* 0x0000000000027919 */ /* 0x000eea0000002300 */
[----:B------:R-:W0:Y:S08]  /*0060*/  LDC R0, c[0x0][0x360] ;  /* 0x0000d800ff007b82 */ /* 0x000e300000000800 */
[----:B------:R-:W2:Y:S08]  /*0070*/  LDC R6, c[0x0][0x364] ;  /* 0x0000d900ff067b82 */ /* 0x000eb00000000800 */
[----:B------:R-:W2:Y:S08]  /*0080*/  S2UR UR5, SR_CTAID.Y ;  /* 0x00000000000579c3 */ /* 0x000eb00000002600 */
        /* <DEDUP_REMOVED lines=10> */
[----:B------:R-:W0:Y:S02]  /*0130*/  LDC.64 R2, c[0x0][0x390] ;  /* 0x0000e400ff027b82 */ /* 0x000e240000000a00 */
[----:B0-----:R-:W-:-:S04]  /*0140*/  ISETP.GE.AND P0, PT, R3, 0x1, PT ;  /* 0x000000010300780c */ /* 0x001fc80003f06270 */
[----:B------:R-:W-:-:S13]  /*0150*/  ISETP.GE.OR P0, PT, R7, R2, !P0 ;  /* 0x000000020700720c */ /* 0x000fda0004706670 */
[----:B------:R-:W-:Y:S05]  /*0160*/  @P0 EXIT ;  /* 0x000000000000094d */ /* 0x000fea0003800000 */
[C---:B------:R-:W-:Y:S01]  /*0170*/  ISETP.GE.U32.AND P1, PT, R3.reuse, 0x10, PT ;  /* 0x000000100300780c */ /* 0x040fe20003f26070 */
[----:B------:R-:W0:Y:S01]  /*0180*/  LDCU.64 UR4, c[0x0][0x358] ;  /* 0x00006b00ff0477ac */ /* 0x000e220008000a00 */
[----:B------:R-:W-:Y:S01]  /*0190*/  LOP3.LUT R10, R3, 0xf, RZ, 0xc0, !PT ;  /* 0x0000000f030a7812 */ /* 0x000fe200078ec0ff */
[----:B------:R-:W-:-:S03]  /*01a0*/  HFMA2 R9, -RZ, RZ, 0, 0 ;  /* 0x00000000ff097431 */ /* 0x000fc600000001ff */
[----:B------:R-:W-:-:S07]  /*01b0*/  ISETP.NE.AND P0, PT, R10, RZ, PT ;  /* 0x000000ff0a00720c */ /* 0x000fce0003f05270 */
[----:B------:R-:W-:Y:S06]  /*01c0*/  @!P1 BRA `(.L_x_3) ;  /* 0x0000000400989947 */ /* 0x000fec0003800000 */
[----:B------:R-:W1:Y:S01]  /*01d0*/  LDC.64 R4, c[0x0][0x380] ;  /* 0x0000e000ff047b82 */ /* 0x000e620000000a00 */
[----:B------:R-:W-:Y:S02]  /*01e0*/  LOP3.LUT R9, R3, 0x7ffffff0, RZ, 0xc0, !PT ;  /* 0x7ffffff003097812 */ /* 0x000fe400078ec0ff */
[----:B------:R-:W-:Y:S02]  /*01f0*/  MOV R11, RZ ;  /* 0x000000ff000b7202 */ /* 0x000fe40000000f00 */
[----:B------:R-:W-:-:S07]  /*0200*/  IADD3 R8, PT, PT, -R9, RZ, RZ ;  /* 0x000000ff09087210 */ /* 0x000fce0007ffe1ff */
.L_x_4:
[CC--:B--2---:R-:W-:Y:S01]  /*0210*/  IADD3 R13, PT, PT, R7.reuse, R11.reuse, RZ ;  /* 0x0000000b070d7210 */ /* 0x0c4fe20007ffe0ff */
[C-C-:B------:R-:W-:Y:S01]  /*0220*/  IMAD R16, R2.reuse, 0x3, R11.reuse ;  /* 0x0000000302107824 */ /* 0x140fe200078e020b */
[CC--:B------:R-:W-:Y:S01]  /*0230*/  LEA R14, R2.reuse, R11.reuse, 0x1 ;  /* 0x0000000b020e7211 */ /* 0x0c0fe200078e08ff */
[C-C-:B------:R-:W-:Y:S01]  /*0240*/  IMAD R20, R2.reuse, 0x5, R11.reuse ;  /* 0x0000000502147824 */ /* 0x140fe200078e020b */
[--C-:B------:R-:W-:Y:S01]  /*0250*/  IADD3 R15, PT, PT, R7, R2, R11.reuse ;  /* 0x00000002070f7210 */ /* 0x100fe20007ffe00b */
[----:B------:R-:W-:Y:S01]  /*0260*/  IMAD R13, R13, UR6, R6 ;  /* 0x000000060d0d7c24 */ /* 0x000fe2000f8e0206 */
[----:B------:R-:W-:Y:S01]  /*0270*/  IADD3 R17, PT, PT, R7, R14, RZ ;  /* 0x0000000e07117210 */ /* 0x000fe20007ffe0ff */
[C---:B------:R-:W-:Y:S01]  /*0280*/  IMAD R22, R2.reuse, 0x6, R11 ;  /* 0x0000000602167824 */ /* 0x040fe200078e020b */
[----:B------:R-:W-:Y:S01]  /*0290*/  LEA R18, R2, R11, 0x2 ;  /* 0x0000000b02127211 */ /* 0x000fe200078e10ff */
[----:B------:R-:W-:Y:S01]  /*02a0*/  IMAD R13, R13, UR7, R0 ;  /* 0x000000070d0d7c24 */ /* 0x000fe2000f8e0200 */
[----:B------:R-:W-:Y:S01]  /*02b0*/  IADD3 R19, PT, PT, R7, R16, RZ ;  /* 0x0000001007137210 */ /* 0x000fe20007ffe0ff */
[----:B------:R-:W-:Y:S01]  /*02c0*/  IMAD R15, R15, UR6, R6 ;  /* 0x000000060f0f7c24 */ /* 0x000fe2000f8e0206 */
[----:B------:R-:W-:Y:S01]  /*02d0*/  IADD3 R21, PT, PT, R7, R18, RZ ;  /* 0x0000001207157210 */ /* 0x000fe20007ffe0ff */
[----:B-1----:R-:W-:Y:S01]  /*02e0*/  IMAD.WIDE R12, R13, 0x4, R4 ;  /* 0x000000040d0c7825 */ /* 0x002fe200078e0204 */
[----:B------:R-:W-:-:S02]  /*02f0*/  IADD3 R23, PT, PT, R7, R20, RZ ;  /* 0x0000001407177210 */ /* 0x000fc40007ffe0ff */
[----:B------:R-:W-:Y:S01]  /*0300*/  LEA R26, R2, R11, 0x3 ;  /* 0x0000000b021a7211 */ /* 0x000fe200078e18ff */
[----:B------:R-:W-:Y:S01]  /*0310*/  IMAD R17, R17, UR6, R6 ;  /* 0x0000000611117c24 */ /* 0x000fe2000f8e0206 */
[----:B0-----:R0:W-:Y:S01]  /*0320*/  STG.E desc[UR4][R12.64], RZ ;  /* 0x000000ff0c007986 */ /* 0x0011e2000c101904 */
[--C-:B------:R-:W-:Y:S01]  /*0330*/  IMAD R15, R15, UR7, R0.reuse ;  /* 0x000000070f0f7c24 */ /* 0x100fe2000f8e0200 */
[----:B------:R-:W-:Y:S01]  /*0340*/  IADD3 R8, PT, PT, R8, 0x10, RZ ;  /* 0x0000001008087810 */ /* 0x000fe20007ffe0ff */
[----:B------:R-:W-:Y:S02]  /*0350*/  IMAD R17, R17, UR7, R0 ;  /* 0x0000000711117c24 */ /* 0x000fe4000f8e0200 */
[--C-:B------:R-:W-:Y:S01]  /*0360*/  IMAD R19, R19, UR6, R6.reuse ;  /* 0x0000000613137c24 */ /* 0x100fe2000f8e0206 */
[----:B------:R-:W-:Y:S01]  /*0370*/  ISETP.NE.AND P1, PT, R8, RZ, PT ;  /* 0x000000ff0800720c */ /* 0x000fe20003f25270 */
[--C-:B------:R-:W-:Y:S02]  /*0380*/  IMAD R21, R21, UR6, R6.reuse ;  /* 0x0000000615157c24 */ /* 0x100fe4000f8e0206 */
[----:B------:R-:W-:-:S02]  /*0390*/  IMAD R23, R23, UR6, R6 ;  /* 0x0000000617177c24 */ /* 0x000fc4000f8e0206 */
[----:B0-----:R-:W-:-:S04]  /*03a0*/  IMAD.WIDE R12, R15, 0x4, R4 ;  /* 0x000000040f0c7825 */ /* 0x001fc800078e0204 */
[----:B------:R-:W-:Y:S01]  /*03b0*/  IMAD.WIDE R14, R17, 0x4, R4 ;  /* 0x00000004110e7825 */ /* 0x000fe200078e0204 */
[----:B------:R0:W-:Y:S03]  /*03c0*/  STG.E desc[UR4][R12.64], RZ ;  /* 0x000000ff0c007986 */ /* 0x0001e6000c101904 */
[--C-:B------:R-:W-:Y:S01]  /*03d0*/  IMAD R19, R19, UR7, R0.reuse ;  /* 0x0000000713137c24 */ /* 0x100fe2000f8e0200 */
[----:B------:R1:W-:Y:S01]  /*03e0*/  STG.E desc[UR4][R14.64], RZ ;  /* 0x000000ff0e007986 */ /* 0x0003e2000c101904 */
[----:B------:R-:W-:Y:S02]  /*03f0*/  IMAD R24, R2, 0x7, R11 ;  /* 0x0000000702187824 */ /* 0x000fe400078e020b */
[--C-:B------:R-:W-:Y:S02]  /*0400*/  IMAD R21, R21, UR7, R0.reuse ;  /* 0x0000000715157c24 */ /* 0x100fe4000f8e0200 */
[----:B------:R-:W-:Y:S01]  /*0410*/  IMAD R23, R23, UR7, R0 ;  /* 0x0000000717177c24 */ /* 0x000fe2000f8e0200 */
[----:B0-----:R-:W-:Y:S01]  /*0420*/  IADD3 R13, PT, PT, R7, R22, RZ ;  /* 0x00000016070d7210 */ /* 0x001fe20007ffe0ff */
[----:B------:R-:W-:Y:S01]  /*0430*/  IMAD.WIDE R16, R19, 0x4, R4 ;  /* 0x0000000413107825 */ /* 0x000fe200078e0204 */
[----:B-1----:R-:W-:-:S03]  /*0440*/  IADD3 R15, PT, PT, R7, R24, RZ ;  /* 0x00000018070f7210 */ /* 0x002fc60007ffe0ff */
[----:B------:R-:W-:Y:S01]  /*0450*/  IMAD.WIDE R18, R21, 0x4, R4 ;  /* 0x0000000415127825 */ /* 0x000fe200078e0204 */
[----:B------:R0:W-:Y:S03]  /*0460*/  STG.E desc[UR4][R16.64], RZ ;  /* 0x000000ff10007986 */ /* 0x0001e6000c101904 */
[----:B------:R-:W-:Y:S01]  /*0470*/  IMAD R28, R2, 0x9, R11 ;  /* 0x00000009021c7824 */ /* 0x000fe200078e020b */
[----:B------:R1:W-:Y:S01]  /*0480*/  STG.E desc[UR4][R18.64], RZ ;  /* 0x000000ff12007986 */ /* 0x0003e2000c101904 */
[----:B------:R-:W-:Y:S01]  /*0490*/  IMAD.WIDE R20, R23, 0x4, R4 ;  /* 0x0000000417147825 */ /* 0x000fe200078e0204 */
[----:B------:R-:W-:-:S03]  /*04a0*/  IADD3 R23, PT, PT, R7, R26, RZ ;  /* 0x0000001a07177210 */ /* 0x000fc60007ffe0ff */
[--C-:B------:R-:W-:Y:S01]  /*04b0*/  IMAD R13, R13, UR6, R6.reuse ;  /* 0x000000060d0d7c24 */ /* 0x100fe2000f8e0206 */
[----:B0-----:R-:W-:Y:S01]  /*04c0*/  IADD3 R17, PT, PT, R7, R28, RZ ;  /* 0x0000001c07117210 */ /* 0x001fe20007ffe0ff */
[----:B------:R-:W-:Y:S01]  /*04d0*/  IMAD R12, R2, 0xa, R11 ;  /* 0x0000000a020c7824 */ /* 0x000fe200078e020b */
[----:B------:R-:W-:Y:S01]  /*04e0*/  STG.E desc[UR4][R20.64], RZ ;  /* 0x000000ff14007986 */ /* 0x000fe2000c101904 */
[--C-:B------:R-:W-:Y:S02]  /*04f0*/  IMAD R15, R15, UR6, R6.reuse ;  /* 0x000000060f0f7c24 */ /* 0x100fe4000f8e0206 */
[----:B------:R-:W-:Y:S01]  /*0500*/  IMAD R23, R23, UR6, R6 ;  /* 0x0000000617177c24 */ /* 0x000fe2000f8e0206 */
[----:B------:R-:W-:Y:S01]  /*0510*/  IADD3 R25, PT, PT, R7, R12, RZ ;  /* 0x0000000c07197210 */ /* 0x000fe20007ffe0ff */
[--C-:B------:R-:W-:Y:S02]  /*0520*/  IMAD R13, R13, UR7, R0.reuse ;  /* 0x000000070d0d7c24 */ /* 0x100fe4000f8e0200 */
[----:B------:R-:W-:-:S02]  /*0530*/  IMAD R15, R15, UR7, R0 ;  /* 0x000000070f0f7c24 */ /* 0x000fc4000f8e0200 */
[----:B-1----:R-:W-:Y:S02]  /*0540*/  IMAD R19, R17, UR6, R6 ;  /* 0x0000000611137c24 */ /* 0x002fe4000f8e0206 */
[----:B------:R-:W-:Y:S02]  /*0550*/  IMAD R17, R23, UR7, R0 ;  /* 0x0000000717117c24 */ /* 0x000fe4000f8e0200 */
[----:B------:R-:W-:-:S04]  /*0560*/  IMAD.WIDE R12, R13, 0x4, R4 ;  /* 0x000000040d0c7825 */ /* 0x000fc800078e0204 */
[----:B------:R-:W-:Y:S01]  /*0570*/  IMAD.WIDE R14, R15, 0x4, R4 ;  /* 0x000000040f0e7825 */ /* 0x000fe200078e0204 */
[----:B------:R0:W-:Y:S03]  /*0580*/  STG.E desc[UR4][R12.64], RZ ;  /* 0x000000ff0c007986 */ /* 0x0001e6000c101904 */
[C-C-:B------:R-:W-:Y:S01]  /*0590*/  IMAD R22, R2.reuse, 0xb, R11.reuse ;  /* 0x0000000b02167824 */ /* 0x140fe200078e020b */
[----:B------:R1:W-:Y:S01]  /*05a0*/  STG.E desc[UR4][R14.64], RZ ;  /* 0x000000ff0e007986 */ /* 0x0003e2000c101904 */
[----:B------:R-:W-:Y:S02]  /*05b0*/  IMAD R24, R2, 0xc, R11 ;  /* 0x0000000c02187824 */ /* 0x000fe400078e020b */
[----:B------:R-:W-:Y:S01]  /*05c0*/  IMAD.WIDE R16, R17, 0x4, R4 ;  /* 0x0000000411107825 */ /* 0x000fe200078e0204 */
[----:B0-----:R-:W-:-:S03]  /*05d0*/  IADD3 R13, PT, PT, R7, R22, RZ ;  /* 0x00000016070d7210 */ /* 0x001fc60007ffe0ff */
[C-C-:B------:R-:W-:Y:S01]  /*05e0*/  IMAD R26, R2.reuse, 0xd, R11.reuse ;  /* 0x0000000d021a7824 */ /* 0x140fe200078e020b */
[----:B------:R0:W-:Y:S01]  /*05f0*/  STG.E desc[UR4][R16.64], RZ ;  /* 0x000000ff10007986 */ /* 0x0001e2000c101904 */
[----:B------:R-:W-:Y:S01]  /*0600*/  IMAD R19, R19, UR7, R0 ;  /* 0x0000000713137c24 */ /* 0x000fe2000f8e0200 */
[C---:B-1----:R-:W-:Y:S01]  /*0610*/  IADD3 R15, PT, PT, R7.reuse, R24, RZ ;  /* 0x00000018070f7210 */ /* 0x042fe20007ffe0ff */
[C-C-:B------:R-:W-:Y:S01]  /*0620*/  IMAD R28, R2.reuse, 0xe, R11.reuse ;  /* 0x0000000e021c7824 */ /* 0x140fe200078e020b */
[----:B------:R-:W-:Y:S01]  /*0630*/  IADD3 R23, PT, PT, R7, R26, RZ ;  /* 0x0000001a07177210 */ /* 0x000fe20007ffe0ff */
[----:B------:R-:W-:Y:S02]  /*0640*/  IMAD R25, R25, UR6, R6 ;  /* 0x0000000619197c24 */ /* 0x000fe4000f8e0206 */
[C---:B------:R-:W-:Y:S01]  /*0650*/  IMAD R12, R2.reuse, 0xf, R11 ;  /* 0x0000000f020c7824 */ /* 0x040fe200078e020b */
[----:B------:R-:W-:Y:S01]  /*0660*/  LEA R11, R2, R11, 0x4 ;  /* 0x0000000b020b7211 */ /* 0x000fe200078e20ff */
[----:B------:R-:W-:Y:S01]  /*0670*/  IMAD.WIDE R18, R19, 0x4, R4 ;  /* 0x0000000413127825 */ /* 0x000fe200078e0204 */
[----:B0-----:R-:W-:-:S03]  /*0680*/  IADD3 R17, PT, PT, R7, R28, RZ ;  /* 0x0000001c07117210 */ /* 0x001fc60007ffe0ff */
[----:B------:R-:W-:Y:S01]  /*0690*/  IMAD R21, R25, UR7, R0 ;  /* 0x0000000719157c24 */ /* 0x000fe2000f8e0200 */
[----:B------:R-:W-:Y:S01]  /*06a0*/  IADD3 R25, PT, PT, R7, R12, RZ ;  /* 0x0000000c07197210 */ /* 0x000fe20007ffe0ff */
[--C-:B------:R-:W-:Y:S01]  /*06b0*/  IMAD R13, R13, UR6, R6.reuse ;  /* 0x000000060d0d7c24 */ /* 0x100fe2000f8e0206 */
[----:B------:R0:W-:Y:S01]  /*06c0*/  STG.E desc[UR4][R18.64], RZ ;  /* 0x000000ff12007986 */ /* 0x0001e2000c101904 */
[----:B------:R-:W-:Y:S02]  /*06d0*/  IMAD R15, R15, UR6, R6 ;  /* 0x000000060f0f7c24 */ /* 0x000fe4000f8e0206 */
[----:B------:R-:W-:-:S04]  /*06e0*/  IMAD.WIDE R20, R21, 0x4, R4 ;  /* 0x0000000415147825 */ /* 0x000fc800078e0204 */
[--C-:B------:R-:W-:Y:S01]  /*06f0*/  IMAD R23, R23, UR6, R6.reuse ;  /* 0x0000000617177c24 */ /* 0x100fe2000f8e0206 */
[----:B------:R1:W-:Y:S01]  /*0700*/  STG.E desc[UR4][R20.64], RZ ;  /* 0x000000ff14007986 */ /* 0x0003e2000c101904 */
[--C-:B------:R-:W-:Y:S02]  /*0710*/  IMAD R25, R25, UR6, R6.reuse ;  /* 0x0000000619197c24 */ /* 0x100fe4000f8e0206 */
[----:B0-----:R-:W-:Y:S02]  /*0720*/  IMAD R19, R17, UR6, R6 ;  /* 0x0000000611137c24 */ /* 0x001fe4000f8e0206 */
[--C-:B------:R-:W-:Y:S02]  /*0730*/  IMAD R13, R13, UR7, R0.reuse ;  /* 0x000000070d0d7c24 */ /* 0x100fe4000f8e0200 */
[--C-:B------:R-:W-:Y:S02]  /*0740*/  IMAD R15, R15, UR7, R0.reuse ;  /* 0x000000070f0f7c24 */ /* 0x100fe4000f8e0200 */
[----:B------:R-:W-:-:S02]  /*0750*/  IMAD R17, R23, UR7, R0 ;  /* 0x0000000717117c24 */ /* 0x000fc4000f8e0200 */
[--C-:B------:R-:W-:Y:S02]  /*0760*/  IMAD R19, R19, UR7, R0.reuse ;  /* 0x0000000713137c24 */ /* 0x100fe4000f8e0200 */
[----:B-1----:R-:W-:Y:S02]  /*0770*/  IMAD R21, R25, UR7, R0 ;  /* 0x0000000719157c24 */ /* 0x002fe4000f8e0200 */
[----:B------:R-:W-:-:S04]  /*0780*/  IMAD.WIDE R12, R13, 0x4, R4 ;  /* 0x000000040d0c7825 */ /* 0x000fc800078e0204 */
[--C-:B------:R-:W-:Y:S01]  /*0790*/  IMAD.WIDE R14, R15, 0x4, R4.reuse ;  /* 0x000000040f0e7825 */ /* 0x100fe200078e0204 */
[----:B------:R2:W-:Y:S03]  /*07a0*/  STG.E desc[UR4][R12.64], RZ ;  /* 0x000000ff0c007986 */ /* 0x0005e6000c101904 */
[--C-:B------:R-:W-:Y:S01]  /*07b0*/  IMAD.WIDE R16, R17, 0x4, R4.reuse ;  /* 0x0000000411107825 */ /* 0x100fe200078e0204 */
[----:B------:R2:W-:Y:S03]  /*07c0*/  STG.E desc[UR4][R14.64], RZ ;  /* 0x000000ff0e007986 */ /* 0x0005e6000c101904 */
[--C-:B------:R-:W-:Y:S01]  /*07d0*/  IMAD.WIDE R18, R19, 0x4, R4.reuse ;  /* 0x0000000413127825 */ /* 0x100fe200078e0204 */
[----:B------:R2:W-:Y:S03]  /*07e0*/  STG.E desc[UR4][R16.64], RZ ;  /* 0x000000ff10007986 */ /* 0x0005e6000c101904 */
[----:B------:R-:W-:Y:S01]  /*07f0*/  IMAD.WIDE R20, R21, 0x4, R4 ;  /* 0x0000000415147825 */ /* 0x000fe200078e0204 */
[----:B------:R2:W-:Y:S04]  /*0800*/  STG.E desc[UR4][R18.64], RZ ;  /* 0x000000ff12007986 */ /* 0x0005e8000c101904 */
[----:B------:R2:W-:Y:S01]  /*0810*/  STG.E desc[UR4][R20.64], RZ ;  /* 0x000000ff14007986 */ /* 0x0005e2000c101904 */
[----:B------:R-:W-:Y:S05]  /*0820*/  @P1 BRA `(.L_x_4) ;  /* 0xfffffff800781947 */ /* 0x000fea000383ffff */
.L_x_3:
[----:B0-----:R-:W-:Y:S05]  /*0830*/  @!P0 EXIT ;  /* 0x000000000000894d */ /* 0x001fea0003800000 */
[----:B------:R-:W-:Y:S02]  /*0840*/  ISETP.GE.U32.AND P0, PT, R10, 0x8, PT ;  /* 0x000000080a00780c */ /* 0x000fe40003f06070 */
[----:B------:R-:W-:-:S04]  /*0850*/  LOP3.LUT R8, R3, 0x7, RZ, 0xc0, !PT ;  /* 0x0000000703087812 */ /* 0x000fc800078ec0ff */
[----:B------:R-:W-:-:S07]  /*0860*/  ISETP.NE.AND P1, PT, R8, RZ, PT ;  /* 0x000000ff0800720c */ /* 0x000fce0003f25270 */
[----:B------:R-:W-:Y:S06]  /*0870*/  @!P0 BRA `(.L_x_5) ;  /* 0x0000000000c08947 */ /* 0x000fec0003800000 */
[----:B------:R-:W0:Y:S01]  /*0880*/  LDC.64 R4, c[0x0][0x380] ;  /* 0x0000e000ff047b82 */ /* 0x000e220000000a00 */
[CC--:B------:R-:W-:Y:S02]  /*0890*/  IMAD R10, R9.reuse, R2.reuse, R2 ;  /* 0x00000002090a7224 */ /* 0x0c0fe400078e0202 */
[CC--:B------:R-:W-:Y:S01]  /*08a0*/  IMAD R11, R9.reuse, R2.reuse, R7 ;  /* 0x00000002090b7224 */ /* 0x0c0fe200078e0207 */
[----:B------:R-:W-:Y:S02]  /*08b0*/  IADD3 R9, PT, PT, R9, 0x8, RZ ;  /* 0x0000000809097810 */ /* 0x000fe40007ffe0ff */
[----:B--2---:R-:W-:Y:S01]  /*08c0*/  IADD3 R14, PT, PT, R10, R2, RZ ;  /* 0x000000020a0e7210 */ /* 0x004fe20007ffe0ff */
[----:B------:R-:W-:Y:S01]  /*08d0*/  IMAD R11, R11, UR6, R6 ;  /* 0x000000060b0b7c24 */ /* 0x000fe2000f8e0206 */
[C---:B------:R-:W-:Y:S02]  /*08e0*/  IADD3 R13, PT, PT, R7.reuse, R10, RZ ;  /* 0x0000000a070d7210 */ /* 0x040fe40007ffe0ff */
[----:B------:R-:W-:Y:S01]  /*08f0*/  IADD3 R17, PT, PT, R7, R14, RZ ;  /* 0x0000000e07117210 */ /* 0x000fe20007ffe0ff */
[----:B------:R-:W-:Y:S01]  /*0900*/  IMAD R11, R11, UR7, R0 ;  /* 0x000000070b0b7c24 */ /* 0x000fe2000f8e0200 */
[----:B------:R-:W-:Y:S01]  /*0910*/  IADD3 R16, PT, PT, R14, R2, RZ ;  /* 0x000000020e107210 */ /* 0x000fe20007ffe0ff */
[----:B------:R-:W-:-:S02]  /*0920*/  IMAD R15, R13, UR6, R6 ;  /* 0x000000060d0f7c24 */ /* 0x000fc4000f8e0206 */
[----:B------:R-:W-:Y:S01]  /*0930*/  IMAD R17, R17, UR6, R6 ;  /* 0x0000000611117c24 */ /* 0x000fe2000f8e0206 */
[----:B------:R-:W-:-:S04]  /*0940*/  IADD3 R18, PT, PT, R16, R2, RZ ;  /* 0x0000000210127210 */ /* 0x000fc80007ffe0ff */
[----:B------:R-:W-:Y:S01]  /*0950*/  IADD3 R19, PT, PT, R7, R18, RZ ;  /* 0x0000001207137210 */ /* 0x000fe20007ffe0ff */
[----:B0-----:R-:W-:-:S04]  /*0960*/  IMAD.WIDE R12, R11, 0x4, R4 ;  /* 0x000000040b0c7825 */ /* 0x001fc800078e0204 */
[--C-:B------:R-:W-:Y:S01]  /*0970*/  IMAD R11, R15, UR7, R0.reuse ;  /* 0x000000070f0b7c24 */ /* 0x100fe2000f8e0200 */
[----:B------:R0:W-:Y:S01]  /*0980*/  STG.E desc[UR4][R12.64], RZ ;  /* 0x000000ff0c007986 */ /* 0x0001e2000c101904 */
[----:B------:R-:W-:Y:S01]  /*0990*/  IMAD R15, R17, UR7, R0 ;  /* 0x00000007110f7c24 */ /* 0x000fe2000f8e0200 */
[----:B------:R-:W-:Y:S01]  /*09a0*/  IADD3 R17, PT, PT, R7, R16, RZ ;  /* 0x0000001007117210 */ /* 0x000fe20007ffe0ff */
[----:B------:R-:W-:Y:S01]  /*09b0*/  IMAD.WIDE R10, R11, 0x4, R4 ;  /* 0x000000040b0a7825 */ /* 0x000fe200078e0204 */
[----:B------:R-:W-:-:S03]  /*09c0*/  IADD3 R16, PT, PT, R18, R2, RZ ;  /* 0x0000000212107210 */ /* 0x000fc60007ffe0ff */
[----:B------:R-:W-:Y:S01]  /*09d0*/  IMAD R17, R17, UR6, R6 ;  /* 0x0000000611117c24 */ /* 0x000fe2000f8e0206 */
[----:B------:R-:W-:Y:S01]  /*09e0*/  IADD3 R18, PT, PT, R16, R2, RZ ;  /* 0x0000000210127210 */ /* 0x000fe20007ffe0ff */
[----:B------:R-:W-:Y:S01]  /*09f0*/  IMAD.WIDE R14, R15, 0x4, R4 ;  /* 0x000000040f0e7825 */ /* 0x000fe200078e0204 */
[C---:B------:R-:W-:Y:S01]  /*0a00*/  IADD3 R21, PT, PT, R7.reuse, R16, RZ ;  /* 0x0000001007157210 */ /* 0x040fe20007ffe0ff */
[----:B------:R1:W-:Y:S01]  /*0a10*/  STG.E desc[UR4][R10.64], RZ ;  /* 0x000000ff0a007986 */ /* 0x0003e2000c101904 */
[----:B------:R-:W-:Y:S01]  /*0a20*/  IADD3 R23, PT, PT, R7, R18, RZ ;  /* 0x0000001207177210 */ /* 0x000fe20007ffe0ff */
[----:B------:R-:W-:Y:S01]  /*0a30*/  IMAD R19, R19, UR6, R6 ;  /* 0x0000000613137c24 */ /* 0x000fe2000f8e0206 */
[----:B------:R-:W-:Y:S01]  /*0a40*/  IADD3 R25, PT, PT, R7, R2, R18 ;  /* 0x0000000207197210 */ /* 0x000fe20007ffe012 */
[----:B------:R-:W-:Y:S01]  /*0a50*/  IMAD R17, R17, UR7, R0 ;  /* 0x0000000711117c24 */ /* 0x000fe2000f8e0200 */
[----:B------:R2:W-:Y:S01]  /*0a60*/  STG.E desc[UR4][R14.64], RZ ;  /* 0x000000ff0e007986 */ /* 0x0005e2000c101904 */
[----:B------:R-:W-:-:S02]  /*0a70*/  IMAD R21, R21, UR6, R6 ;  /* 0x0000000615157c24 */ /* 0x000fc4000f8e0206 */
[--C-:B------:R-:W-:Y:S02]  /*0a80*/  IMAD R23, R23, UR6, R6.reuse ;  /* 0x0000000617177c24 */ /* 0x100fe4000f8e0206 */
[----:B------:R-:W-:Y:S02]  /*0a90*/  IMAD R25, R25, UR6, R6 ;  /* 0x0000000619197c24 */ /* 0x000fe4000f8e0206 */
[----:B0-----:R-:W-:Y:S02]  /*0aa0*/  IMAD R13, R19, UR7, R0 ;  /* 0x00000007130d7c24 */ /* 0x001fe4000f8e0200 */
[----:B-1----:R-:W-:-:S04]  /*0ab0*/  IMAD.WIDE R10, R17, 0x4, R4 ;  /* 0x00000004110a7825 */ /* 0x002fc800078e0204 */
[--C-:B--2---:R-:W-:Y:S01]  /*0ac0*/  IMAD R15, R21, UR7, R0.reuse ;  /* 0x00000007150f7c24 */ /* 0x104fe2000f8e0200 */
[----:B------:R0:W-:Y:S01]  /*0ad0*/  STG.E desc[UR4][R10.64], RZ ;  /* 0x000000ff0a007986 */ /* 0x0001e2000c101904 */
[--C-:B------:R-:W-:Y:S02]  /*0ae0*/  IMAD R17, R23, UR7, R0.reuse ;  /* 0x0000000717117c24 */ /* 0x100fe4000f8e0200 */
[----:B------:R-:W-:Y:S02]  /*0af0*/  IMAD R25, R25, UR7, R0 ;  /* 0x0000000719197c24 */ /* 0x000fe4000f8e0200 */
[----:B------:R-:W-:-:S04]  /*0b00*/  IMAD.WIDE R12, R13, 0x4, R4 ;  /* 0x000000040d0c7825 */ /* 0x000fc800078e0204 */
[--C-:B------:R-:W-:Y:S01]  /*0b10*/  IMAD.WIDE R14, R15, 0x4, R4.reuse ;  /* 0x000000040f0e7825 */ /* 0x100fe200078e0204 */
[----:B------:R0:W-:Y:S03]  /*0b20*/  STG.E desc[UR4][R12.64], RZ ;  /* 0x000000ff0c007986 */ /* 0x0001e6000c101904 */
[--C-:B------:R-:W-:Y:S01]  /*0b30*/  IMAD.WIDE R16, R17, 0x4, R4.reuse ;  /* 0x0000000411107825 */ /* 0x100fe200078e0204 */
[----:B------:R0:W-:Y:S03]  /*0b40*/  STG.E desc[UR4][R14.64], RZ ;  /* 0x000000ff0e007986 */ /* 0x0001e6000c101904 */
[----:B------:R-:W-:Y:S01]  /*0b50*/  IMAD.WIDE R4, R25, 0x4, R4 ;  /* 0x0000000419047825 */ /* 0x000fe200078e0204 */
[----:B------:R0:W-:Y:S04]  /*0b60*/  STG.E desc[UR4][R16.64], RZ ;  /* 0x000000ff10007986 */ /* 0x0001e8000c101904 */
[----:B------:R0:W-:Y:S02]  /*0b70*/  STG.E desc[UR4][R4.64], RZ ;  /* 0x000000ff04007986 */ /* 0x0001e4000c101904 */
.L_x_5:
[----:B------:R-:W-:Y:S05]  /*0b80*/  @!P1 EXIT ;  /* 0x000000000000994d */ /* 0x000fea0003800000 */
[----:B------:R-:W-:Y:S02]  /*0b90*/  ISETP.GE.U32.AND P0, PT, R8, 0x4, PT ;  /* 0x000000040800780c */ /* 0x000fe40003f06070 */
[----:B------:R-:W-:-:S04]  /*0ba0*/  LOP3.LUT R3, R3, 0x3, RZ, 0xc0, !PT ;  /* 0x0000000303037812 */ /* 0x000fc800078ec0ff */
[----:B------:R-:W-:-:S07]  /*0bb0*/  ISETP.NE.AND P1, PT, R3, RZ, PT ;  /* 0x000000ff0300720c */ /* 0x000fce0003f25270 */
[----:B------:R-:W-:Y:S06]  /*0bc0*/  @!P0 BRA `(.L_x_6) ;  /* 0x0000000000608947 */ /* 0x000fec0003800000 */
[----:B0-----:R-:W0:Y:S01]  /*0bd0*/  LDC.64 R4, c[0x0][0x380] ;  /* 0x0000e000ff047b82 */ /* 0x001e220000000a00 */
[CC--:B------:R-:W-:Y:S02]  /*0be0*/  IMAD R8, R9.reuse, R2.reuse, R2 ;  /* 0x0000000209087224 */ /* 0x0c0fe400078e0202 */
[CC--:B--2---:R-:W-:Y:S01]  /*0bf0*/  IMAD R13, R9.reuse, R2.reuse, R7 ;  /* 0x00000002090d7224 */ /* 0x0c4fe200078e0207 */
[----:B------:R-:W-:Y:S02]  /*0c00*/  IADD3 R9, PT, PT, R9, 0x4, RZ ;  /* 0x0000000409097810 */ /* 0x000fe40007ffe0ff */
[----:B------:R-:W-:Y:S01]  /*0c10*/  IADD3 R10, PT, PT, R8, R2, RZ ;  /* 0x00000002080a7210 */ /* 0x000fe20007ffe0ff */
[----:B------:R-:W-:Y:S01]  /*0c20*/  IMAD R13, R13, UR6, R6 ;  /* 0x000000060d0d7c24 */ /* 0x000fe2000f8e0206 */
[C---:B------:R-:W-:Y:S02]  /*0c30*/  IADD3 R15, PT, PT, R7.reuse, R8, RZ ;  /* 0x00000008070f7210 */ /* 0x040fe40007ffe0ff */
[----:B------:R-:W-:Y:S01]  /*0c40*/  IADD3 R17, PT, PT, R7, R10, RZ ;  /* 0x0000000a07117210 */ /* 0x000fe20007ffe0ff */
[----:B------:R-:W-:Y:S01]  /*0c50*/  IMAD R13, R13, UR7, R0 ;  /* 0x000000070d0d7c24 */ /* 0x000fe2000f8e0200 */
[----:B------:R-:W-:Y:S01]  /*0c60*/  IADD3 R11, PT, PT, R7, R2, R10 ;  /* 0x00000002070b7210 */ /* 0x000fe20007ffe00a */
[----:B------:R-:W-:-:S02]  /*0c70*/  IMAD R15, R15, UR6, R6 ;  /* 0x000000060f0f7c24 */ /* 0x000fc4000f8e0206 */
[--C-:B------:R-:W-:Y:S02]  /*0c80*/  IMAD R17, R17, UR6, R6.reuse ;  /* 0x0000000611117c24 */ /* 0x100fe4000f8e0206 */
[----:B------:R-:W-:Y:S02]  /*0c90*/  IMAD R11, R11, UR6, R6 ;  /* 0x000000060b0b7c24 */ /* 0x000fe4000f8e0206 */
[--C-:B------:R-:W-:Y:S02]  /*0ca0*/  IMAD R15, R15, UR7, R0.reuse ;  /* 0x000000070f0f7c24 */ /* 0x100fe4000f8e0200 */
[--C-:B------:R-:W-:Y:S02]  /*0cb0*/  IMAD R19, R17, UR7, R0.reuse ;  /* 0x0000000711137c24 */ /* 0x100fe4000f8e0200 */
[----:B------:R-:W-:Y:S02]  /*0cc0*/  IMAD R17, R11, UR7, R0 ;  /* 0x000000070b117c24 */ /* 0x000fe4000f8e0200 */
[----:B0-----:R-:W-:-:S04]  /*0cd0*/  IMAD.WIDE R10, R13, 0x4, R4 ;  /* 0x000000040d0a7825 */ /* 0x001fc800078e0204 */
[--C-:B------:R-:W-:Y:S01]  /*0ce0*/  IMAD.WIDE R12, R15, 0x4, R4.reuse ;  /* 0x000000040f0c7825 */ /* 0x100fe200078e0204 */
[----:B------:R1:W-:Y:S03]  /*0cf0*/  STG.E desc[UR4][R10.64], RZ ;  /* 0x000000ff0a007986 */ /* 0x0003e6000c101904 */
[--C-:B------:R-:W-:Y:S01]  /*0d00*/  IMAD.WIDE R14, R19, 0x4, R4.reuse ;  /* 0x00000004130e7825 */ /* 0x100fe200078e0204 */
[----:B------:R1:W-:Y:S03]  /*0d10*/  STG.E desc[UR4][R12.64], RZ ;  /* 0x000000ff0c007986 */ /* 0x0003e6000c101904 */
[----:B------:R-:W-:Y:S01]  /*0d20*/  IMAD.WIDE R4, R17, 0x4, R4 ;  /* 0x0000000411047825 */ /* 0x000fe200078e0204 */
[----:B------:R1:W-:Y:S04]  /*0d30*/  STG.E desc[UR4][R14.64], RZ ;  /* 0x000000ff0e007986 */ /* 0x0003e8000c101904 */
[----:B------:R1:W-:Y:S02]  /*0d40*/  STG.E desc[UR4][R4.64], RZ ;  /* 0x000000ff04007986 */ /* 0x0003e4000c101904 */
.L_x_6:
[----:B------:R-:W-:Y:S05]  /*0d50*/  @!P1 EXIT ;  /* 0x000000000000994d */ /* 0x000fea0003800000 */
[----:B01----:R-:W0:Y:S01]  /*0d60*/  LDC.64 R10, c[0x0][0x380] ;  /* 0x0000e000ff0a7b82 */ /* 0x003e220000000a00 */
[----:B------:R-:W-:Y:S01]  /*0d70*/  IMAD R9, R9, R2, RZ ;  /* 0x0000000209097224 */ /* 0x000fe200078e02ff */
[----:B------:R-:W-:-:S07]  /*0d80*/  IADD3 R3, PT, PT, -R3, RZ, RZ ;  /* 0x000000ff03037210 */ /* 0x000fce0007ffe1ff */
.L_x_7:
[----:B-1----:R-:W-:Y:S02]  /*0d90*/  IADD3 R5, PT, PT, R7, R9, RZ ;  /* 0x0000000907057210 */ /* 0x002fe40007ffe0ff */
[----:B------:R-:W-:Y:S02]  /*0da0*/  IADD3 R3, PT, PT, R3, 0x1, RZ ;  /* 0x0000000103037810 */ /* 0x000fe40007ffe0ff */
[----:B------:R-:W-:Y:S01]  /*0db0*/  IADD3 R9, PT, PT, R9, R2, RZ ;  /* 0x0000000209097210 */ /* 0x000fe20007ffe0ff */
[----:B------:R-:W-:Y:S01]  /*0dc0*/  IMAD R5, R5, UR6, R6 ;  /* 0x0000000605057c24 */ /* 0x000fe2000f8e0206 */
[----:B------:R-:W-:-:S03]  /*0dd0*/  ISETP.NE.AND P0, PT, R3, RZ, PT ;  /* 0x000000ff0300720c */ /* 0x000fc60003f05270 */
[----:B------:R-:W-:-:S04]  /*0de0*/  IMAD R5, R5, UR7, R0 ;  /* 0x0000000705057c24 */ /* 0x000fc8000f8e0200 */
[----:B0-----:R-:W-:-:S05]  /*0df0*/  IMAD.WIDE R4, R5, 0x4, R10 ;  /* 0x0000000405047825 */ /* 0x001fca00078e020a */
[----:B------:R1:W-:Y:S01]  /*0e00*/  STG.E desc[UR4][R4.64], RZ ;  /* 0x000000ff04007986 */ /* 0x0003e2000c101904 */
[----:B------:R-:W-:Y:S05]  /*0e10*/  @P0 BRA `(.L_x_7) ;  /* 0xfffffffc00dc0947 */ /* 0x000fea000383ffff */
[----:B------:R-:W-:Y:S05]  /*0e20*/  EXIT ;  /* 0x000000000000794d */ /* 0x000fea0003800000 */
.L_x_8:
        /* <DEDUP_REMOVED lines=13> */
.L_x_13:


//--------------------- .text._Z8CopyDataPfS_iiii --------------------------
	.section	.text._Z8CopyDataPfS_iiii,"ax",@progbits
	.align	128
        .global         _Z8CopyDataPfS_iiii
        .type           _Z8CopyDataPfS_iiii,@function
        .size           _Z8CopyDataPfS_iiii,(.L_x_14 - _Z8CopyDataPfS_iiii)
        .other          _Z8CopyDataPfS_iiii,@"STO_CUDA_ENTRY STV_DEFAULT"
_Z8CopyDataPfS_iiii:
.text._Z8CopyDataPfS_iiii:
        /* <DEDUP_REMOVED lines=22> */
[----:B------:R-:W0:Y:S01]  /*0160*/  LDC R6, c[0x0][0x390] ;  /* 0x0000e400ff067b82 */ /* 0x000e220000000800 */
[----:B------:R-:W1:Y:S07]  /*0170*/  LDCU.64 UR4, c[0x0][0x358] ;  /* 0x00006b00ff0477ac */ /* 0x000e6e0008000a00 */
[----:B------:R-:W2:Y:S01]  /*0180*/  LDC.64 R2, c[0x0][0x388] ;  /* 0x0000e200ff027b82 */ /* 0x000ea20000000a00 */
[----:B0-----:R-:W-:-:S04]  /*0190*/  IMAD R5, R6, UR8, R5 ;  /* 0x0000000806057c24 */ /* 0x001fc8000f8e0205 */
[----:B------:R-:W-:-:S04]  /*01a0*/  IMAD R5, R5, UR6, R4 ;  /* 0x0000000605057c24 */ /* 0x000fc8000f8e0204 */
[----:B------:R-:W-:Y:S02]  /*01b0*/  IMAD R7, R5, UR7, R0 ;  /* 0x0000000705077c24 */ /* 0x000fe4000f8e0200 */
[----:B------:R-:W0:Y:S02]  /*01c0*/  LDC.64 R4, c[0x0][0x380] ;  /* 0x0000e000ff047b82 */ /* 0x000e240000000a00 */
[----:B--2---:R-:W-:-:S06]  /*01d0*/  IMAD.WIDE R2, R7, 0x4, R2 ;  /* 0x0000000407027825 */ /* 0x004fcc00078e0202 */
[----:B-1----:R-:W2:Y:S01]  /*01e0*/  LDG.E R3, desc[UR4][R2.64] ;  /* 0x0000000402037981 */ /* 0x002ea2000c1e1900 */
[----:B0-----:R-:W-:-:S05]  /*01f0*/  IMAD.WIDE R4, R7, 0x4, R4 ;  /* 0x0000000407047825 */ /* 0x001fca00078e0204 */
[----:B--2---:R-:W-:Y:S01]  /*0200*/  STG.E desc[UR4][R4.64], R3 ;  /* 0x0000000304007986 */ /* 0x004fe2000c101904 */
[----:B------:R-:W-:Y:S05]  /*0210*/  EXIT ;  /* 0x000000000000794d */ /* 0x000fea0003800000 */
.L_x_9:
        /* <DEDUP_REMOVED lines=14> */
.L_x_14:


//--------------------- .nv.shared.reserved.0     --------------------------
	.section	.nv.shared.reserved.0,"aw",@nobits
	.weak		__nv_reservedSMEM_offset_0_alias
	.size		__nv_reservedSMEM_offset_0_alias, 0, 64
	.other		__nv_reservedSMEM_offset_0_alias,@"STO_CUDA_RESERVED_SHARED STV_DEFAULT"
__nv_reservedSMEM_offset_0_alias:
	.zero		0
	.zero		64


//--------------------- .nv.constant0._Z11ResetSlicesPfiii --------------------------
	.section	.nv.constant0._Z11ResetSlicesPfiii,"a",@progbits
	.sectionflags	@""
	.align	4
.nv.constant0._Z11ResetSlicesPfiii:
	.zero		916


//--------------------- .nv.constant0._Z9SetSlicesPfiii --------------------------
	.section	.nv.constant0._Z9SetSlicesPfiii,"a",@progbits
	.sectionflags	@""
	.align	4
.nv.constant0._Z9SetSlicesPfiii:
	.zero		916


//--------------------- .nv.constant0._Z10ResetSlicePfii --------------------------
	.section	.nv.constant0._Z10ResetSlicePfii,"a",@progbits
	.sectionflags	@""
	.align	4
.nv.constant0._Z10ResetSlicePfii:
	.zero		912


//--------------------- .nv.constant0._Z12ResetVolumesPfiiii --------------------------
	.section	.nv.constant0._Z12ResetVolumesPfiiii,"a",@progbits
	.sectionflags	@""
	.align	4
.nv.constant0._Z12ResetVolumesPfiiii:
	.zero		920


//--------------------- .nv.constant0._Z8CopyDataPfS_iiii --------------------------
	.section	.nv.constant0._Z8CopyDataPfS_iiii,"a",@progbits
	.sectionflags	@""
	.align	4
.nv.constant0._Z8CopyDataPfS_iiii:
	.zero		928


//--------------------- SYMBOLS --------------------------

	.type		.nv.reservedSmem.offset0,@object
	.size		.nv.reservedSmem.offset0,0x4
